//
// Generated by NVIDIA NVVM Compiler
//
// Compiler Build ID: CL-36424714
// Cuda compilation tools, release 13.0, V13.0.88
// Based on NVVM 20.0.0
//

.version 9.0
.target sm_100
.address_size 64

	// .globl	_Z7dumb_n3P9PseudoJeti
.extern .func  (.param .b32 func_retval0) vprintf
(
	.param .b64 vprintf_param_0,
	.param .b64 vprintf_param_1
)
;
// _ZZ7dumb_n3P9PseudoJetiE6s_jets has been demoted
// _ZZ7dumb_n3P9PseudoJetiE7minimum has been demoted
// _ZZ7dumb_n3P9PseudoJetiE4s_ii has been demoted
// _ZZ7dumb_n3P9PseudoJetiE4s_jj has been demoted
.global .align 1 .b8 $str[9] = {105, 105, 32, 61, 32, 37, 100, 10};
.global .align 1 .b8 $str$1[22] = {37, 49, 53, 46, 56, 102, 32, 37, 49, 53, 46, 56, 102, 32, 37, 49, 53, 46, 56, 102, 10};

.visible .entry _Z7dumb_n3P9PseudoJeti(
	.param .u64 .ptr .align 1 _Z7dumb_n3P9PseudoJeti_param_0,
	.param .u32 _Z7dumb_n3P9PseudoJeti_param_1
)
{
	.local .align 8 .b8 	__local_depot0[24];
	.reg .b64 	%SP;
	.reg .b64 	%SPL;
	.reg .pred 	%p<84>;
	.reg .b16 	%rs<9>;
	.reg .b32 	%r<183>;
	.reg .b64 	%rd<26>;
	.reg .b64 	%fd<381>;
	// demoted variable
	.shared .align 8 .b8 _ZZ7dumb_n3P9PseudoJetiE6s_jets[19824];
	// demoted variable
	.shared .align 8 .f64 _ZZ7dumb_n3P9PseudoJetiE7minimum;
	// demoted variable
	.shared .align 4 .u32 _ZZ7dumb_n3P9PseudoJetiE4s_ii;
	// demoted variable
	.shared .align 4 .u32 _ZZ7dumb_n3P9PseudoJetiE4s_jj;
	mov.u64 	%SPL, __local_depot0;
	cvta.local.u64 	%SP, %SPL;
	ld.param.u64 	%rd7, [_Z7dumb_n3P9PseudoJeti_param_0];
	ld.param.u32 	%r160, [_Z7dumb_n3P9PseudoJeti_param_1];
	mov.u32 	%r71, %ntid.x;
	mov.u32 	%r72, %ctaid.x;
	mul.lo.s32 	%r1, %r71, %r72;
	mov.u32 	%r2, %tid.x;
	add.s32 	%r3, %r1, %r2;
	setp.ge.s32 	%p1, %r3, %r160;
	mov.u32 	%r73, _ZZ7dumb_n3P9PseudoJetiE6s_jets;
	mad.lo.s32 	%r4, %r3, 56, %r73;
	@%p1 bra 	$L__BB0_25;
	cvta.to.global.u64 	%rd8, %rd7;
	mul.wide.s32 	%rd9, %r3, 56;
	add.s64 	%rd10, %rd8, %rd9;
	ld.global.f64 	%fd1, [%rd10];
	ld.global.f64 	%fd2, [%rd10+8];
	ld.global.f64 	%fd3, [%rd10+16];
	ld.global.f64 	%fd4, [%rd10+24];
	st.shared.f64 	[%r4], %fd1;
	st.shared.f64 	[%r4+8], %fd2;
	st.shared.f64 	[%r4+16], %fd3;
	st.shared.f64 	[%r4+24], %fd4;
	mul.f64 	%fd79, %fd2, %fd2;
	fma.rn.f64 	%fd5, %fd1, %fd1, %fd79;
	st.shared.f64 	[%r4+32], %fd5;
	setp.eq.f64 	%p2, %fd5, 0d0000000000000000;
	mov.f64 	%fd364, 0d0000000000000000;
	@%p2 bra 	$L__BB0_9;
	abs.f64 	%fd6, %fd1;
	abs.f64 	%fd7, %fd2;
	setp.leu.f64 	%p3, %fd7, %fd6;
	setp.gt.f64 	%p4, %fd7, %fd6;
	selp.f64 	%fd8, %fd7, %fd6, %p4;
	selp.f64 	%fd80, %fd6, %fd7, %p4;
	div.rn.f64 	%fd81, %fd80, %fd8;
	mul.f64 	%fd82, %fd81, %fd81;
	fma.rn.f64 	%fd83, %fd82, 0dBEF53E1D2A25FF7E, 0d3F2D3B63DBB65B49;
	fma.rn.f64 	%fd84, %fd83, %fd82, 0dBF5312788DDE082E;
	fma.rn.f64 	%fd85, %fd84, %fd82, 0d3F6F9690C8249315;
	fma.rn.f64 	%fd86, %fd85, %fd82, 0dBF82CF5AABC7CF0D;
	fma.rn.f64 	%fd87, %fd86, %fd82, 0d3F9162B0B2A3BFDE;
	fma.rn.f64 	%fd88, %fd87, %fd82, 0dBF9A7256FEB6FC6B;
	fma.rn.f64 	%fd89, %fd88, %fd82, 0d3FA171560CE4A489;
	fma.rn.f64 	%fd90, %fd89, %fd82, 0dBFA4F44D841450E4;
	fma.rn.f64 	%fd91, %fd90, %fd82, 0d3FA7EE3D3F36BB95;
	fma.rn.f64 	%fd92, %fd91, %fd82, 0dBFAAD32AE04A9FD1;
	fma.rn.f64 	%fd93, %fd92, %fd82, 0d3FAE17813D66954F;
	fma.rn.f64 	%fd94, %fd93, %fd82, 0dBFB11089CA9A5BCD;
	fma.rn.f64 	%fd95, %fd94, %fd82, 0d3FB3B12B2DB51738;
	fma.rn.f64 	%fd96, %fd95, %fd82, 0dBFB745D022F8DC5C;
	fma.rn.f64 	%fd97, %fd96, %fd82, 0d3FBC71C709DFE927;
	fma.rn.f64 	%fd98, %fd97, %fd82, 0dBFC2492491FA1744;
	fma.rn.f64 	%fd99, %fd98, %fd82, 0d3FC99999999840D2;
	fma.rn.f64 	%fd100, %fd99, %fd82, 0dBFD555555555544C;
	mul.f64 	%fd101, %fd82, %fd100;
	fma.rn.f64 	%fd9, %fd101, %fd81, %fd81;
	@%p3 bra 	$L__BB0_4;
	{
	.reg .b32 %temp; 
	mov.b64 	{%temp, %r75}, %fd1;
	}
	setp.lt.s32 	%p6, %r75, 0;
	neg.f64 	%fd104, %fd9;
	selp.f64 	%fd105, %fd9, %fd104, %p6;
	add.f64 	%fd362, %fd105, 0d3FF921FB54442D18;
	bra.uni 	$L__BB0_5;
$L__BB0_4:
	{
	.reg .b32 %temp; 
	mov.b64 	{%temp, %r74}, %fd1;
	}
	setp.lt.s32 	%p5, %r74, 0;
	mov.f64 	%fd102, 0d400921FB54442D18;
	sub.f64 	%fd103, %fd102, %fd9;
	selp.f64 	%fd362, %fd103, %fd9, %p5;
$L__BB0_5:
	setp.neu.f64 	%p7, %fd8, 0d0000000000000000;
	@%p7 bra 	$L__BB0_7;
	{
	.reg .b32 %temp; 
	mov.b64 	{%temp, %r77}, %fd1;
	}
	setp.lt.s32 	%p10, %r77, 0;
	selp.f64 	%fd363, 0d400921FB54442D18, 0d0000000000000000, %p10;
	bra.uni 	$L__BB0_8;
$L__BB0_7:
	setp.eq.f64 	%p8, %fd6, %fd7;
	{
	.reg .b32 %temp; 
	mov.b64 	{%temp, %r76}, %fd1;
	}
	setp.lt.s32 	%p9, %r76, 0;
	selp.f64 	%fd106, 0d4002D97C7F3321D2, 0d3FE921FB54442D18, %p9;
	selp.f64 	%fd363, %fd106, %fd362, %p8;
$L__BB0_8:
	add.rn.f64 	%fd107, %fd6, %fd7;
	setp.nan.f64 	%p11, %fd107, %fd107;
	copysign.f64 	%fd108, %fd2, %fd363;
	selp.f64 	%fd364, %fd107, %fd108, %p11;
$L__BB0_9:
	setp.neu.f64 	%p12, %fd5, 0d0000000000000000;
	setp.lt.f64 	%p13, %fd364, 0d0000000000000000;
	add.f64 	%fd109, %fd364, 0d401921FB54442D18;
	selp.f64 	%fd110, %fd109, %fd364, %p13;
	setp.ltu.f64 	%p14, %fd110, 0d401921FB54442D18;
	add.f64 	%fd111, %fd110, 0dC01921FB54442D18;
	selp.f64 	%fd112, %fd110, %fd111, %p14;
	st.shared.f64 	[%r4+40], %fd112;
	abs.f64 	%fd18, %fd3;
	setp.neu.f64 	%p15, %fd4, %fd18;
	or.pred  	%p16, %p15, %p12;
	@%p16 bra 	$L__BB0_13;
	add.f64 	%fd19, %fd18, 0d40F86A0000000000;
	setp.ltu.f64 	%p17, %fd3, 0d0000000000000000;
	@%p17 bra 	$L__BB0_12;
	st.shared.f64 	[%r4+48], %fd19;
	bra.uni 	$L__BB0_22;
$L__BB0_12:
	neg.f64 	%fd113, %fd19;
	st.shared.f64 	[%r4+48], %fd113;
	bra.uni 	$L__BB0_22;
$L__BB0_13:
	add.f64 	%fd114, %fd4, %fd3;
	sub.f64 	%fd115, %fd4, %fd3;
	mul.f64 	%fd116, %fd114, %fd115;
	sub.f64 	%fd117, %fd116, %fd5;
	max.f64 	%fd118, %fd117, 0d0000000000000000;
	add.f64 	%fd119, %fd4, %fd18;
	add.f64 	%fd120, %fd5, %fd118;
	mul.f64 	%fd121, %fd119, %fd119;
	div.rn.f64 	%fd365, %fd120, %fd121;
	{
	.reg .b32 %temp; 
	mov.b64 	{%temp, %r155}, %fd365;
	}
	{
	.reg .b32 %temp; 
	mov.b64 	{%r156, %temp}, %fd365;
	}
	setp.gt.s32 	%p18, %r155, 1048575;
	mov.b32 	%r157, -1023;
	@%p18 bra 	$L__BB0_15;
	mul.f64 	%fd365, %fd365, 0d4350000000000000;
	{
	.reg .b32 %temp; 
	mov.b64 	{%temp, %r155}, %fd365;
	}
	{
	.reg .b32 %temp; 
	mov.b64 	{%r156, %temp}, %fd365;
	}
	mov.b32 	%r157, -1077;
$L__BB0_15:
	add.s32 	%r80, %r155, -1;
	setp.gt.u32 	%p19, %r80, 2146435070;
	@%p19 bra 	$L__BB0_19;
	shr.u32 	%r83, %r155, 20;
	add.s32 	%r158, %r157, %r83;
	and.b32  	%r84, %r155, 1048575;
	or.b32  	%r85, %r84, 1072693248;
	mov.b64 	%fd366, {%r156, %r85};
	setp.lt.u32 	%p21, %r85, 1073127583;
	@%p21 bra 	$L__BB0_18;
	{
	.reg .b32 %temp; 
	mov.b64 	{%r86, %temp}, %fd366;
	}
	{
	.reg .b32 %temp; 
	mov.b64 	{%temp, %r87}, %fd366;
	}
	add.s32 	%r88, %r87, -1048576;
	mov.b64 	%fd366, {%r86, %r88};
	add.s32 	%r158, %r158, 1;
$L__BB0_18:
	add.f64 	%fd123, %fd366, 0dBFF0000000000000;
	add.f64 	%fd124, %fd366, 0d3FF0000000000000;
	rcp.approx.ftz.f64 	%fd125, %fd124;
	neg.f64 	%fd126, %fd124;
	fma.rn.f64 	%fd127, %fd126, %fd125, 0d3FF0000000000000;
	fma.rn.f64 	%fd128, %fd127, %fd127, %fd127;
	fma.rn.f64 	%fd129, %fd128, %fd125, %fd125;
	mul.f64 	%fd130, %fd123, %fd129;
	fma.rn.f64 	%fd131, %fd123, %fd129, %fd130;
	mul.f64 	%fd132, %fd131, %fd131;
	fma.rn.f64 	%fd133, %fd132, 0d3EB1380B3AE80F1E, 0d3ED0EE258B7A8B04;
	fma.rn.f64 	%fd134, %fd133, %fd132, 0d3EF3B2669F02676F;
	fma.rn.f64 	%fd135, %fd134, %fd132, 0d3F1745CBA9AB0956;
	fma.rn.f64 	%fd136, %fd135, %fd132, 0d3F3C71C72D1B5154;
	fma.rn.f64 	%fd137, %fd136, %fd132, 0d3F624924923BE72D;
	fma.rn.f64 	%fd138, %fd137, %fd132, 0d3F8999999999A3C4;
	fma.rn.f64 	%fd139, %fd138, %fd132, 0d3FB5555555555554;
	sub.f64 	%fd140, %fd123, %fd131;
	add.f64 	%fd141, %fd140, %fd140;
	neg.f64 	%fd142, %fd131;
	fma.rn.f64 	%fd143, %fd142, %fd123, %fd141;
	mul.f64 	%fd144, %fd129, %fd143;
	mul.f64 	%fd145, %fd132, %fd139;
	fma.rn.f64 	%fd146, %fd145, %fd131, %fd144;
	xor.b32  	%r89, %r158, -2147483648;
	mov.b32 	%r90, 1127219200;
	mov.b64 	%fd147, {%r89, %r90};
	mov.b32 	%r91, -2147483648;
	mov.b64 	%fd148, {%r91, %r90};
	sub.f64 	%fd149, %fd147, %fd148;
	fma.rn.f64 	%fd150, %fd149, 0d3FE62E42FEFA39EF, %fd131;
	fma.rn.f64 	%fd151, %fd149, 0dBFE62E42FEFA39EF, %fd150;
	sub.f64 	%fd152, %fd151, %fd131;
	sub.f64 	%fd153, %fd146, %fd152;
	fma.rn.f64 	%fd154, %fd149, 0d3C7ABC9E3B39803F, %fd153;
	add.f64 	%fd367, %fd150, %fd154;
	bra.uni 	$L__BB0_20;
$L__BB0_19:
	fma.rn.f64 	%fd122, %fd365, 0d7FF0000000000000, 0d7FF0000000000000;
	{
	.reg .b32 %temp; 
	mov.b64 	{%temp, %r81}, %fd365;
	}
	and.b32  	%r82, %r81, 2147483647;
	setp.eq.s32 	%p20, %r82, 0;
	selp.f64 	%fd367, 0dFFF0000000000000, %fd122, %p20;
$L__BB0_20:
	mul.f64 	%fd29, %fd367, 0d3FE0000000000000;
	st.shared.f64 	[%r4+48], %fd29;
	setp.leu.f64 	%p22, %fd3, 0d0000000000000000;
	@%p22 bra 	$L__BB0_22;
	neg.f64 	%fd155, %fd29;
	st.shared.f64 	[%r4+48], %fd155;
$L__BB0_22:
	setp.ne.s32 	%p23, %r3, 0;
	@%p23 bra 	$L__BB0_24;
	mov.b64 	%rd11, 4756540486875873280;
	st.shared.u64 	[_ZZ7dumb_n3P9PseudoJetiE7minimum], %rd11;
	mov.b32 	%r92, -1;
	st.shared.u32 	[_ZZ7dumb_n3P9PseudoJetiE4s_ii], %r92;
	st.shared.u32 	[_ZZ7dumb_n3P9PseudoJetiE4s_jj], %r92;
$L__BB0_24:
	bar.sync 	0;
$L__BB0_25:
	setp.ge.s32 	%p24, %r3, %r160;
	setp.lt.s32 	%p25, %r160, 1;
	or.pred  	%p26, %p25, %p24;
	@%p26 bra 	$L__BB0_78;
	add.s32 	%r15, %r3, 1;
	mov.b32 	%r94, 1127219200;
	mov.b32 	%r95, -2147483648;
	mov.b64 	%fd30, {%r95, %r94};
	not.b32 	%r96, %r1;
	add.s32 	%r97, %r160, %r96;
	sub.s32 	%r16, %r97, %r2;
	add.s32 	%r17, %r160, -2;
	add.s32 	%r18, %r4, 144;
	mov.b32 	%r159, 0;
	mov.b16 	%rs8, 0;
	add.u64 	%rd13, %SP, 0;
	mov.u64 	%rd15, $str;
	cvt.u16.u32 	%rs5, %r16;
$L__BB0_27:
	mov.u32 	%r20, %r160;
	sub.s32 	%r21, %r16, %r159;
	ld.shared.f64 	%fd31, [%r4+32];
	ld.shared.u64 	%rd24, [_ZZ7dumb_n3P9PseudoJetiE7minimum];
$L__BB0_28:
	mov.b64 	%fd156, %rd24;
	min.f64 	%fd157, %fd31, %fd156;
	mov.b64 	%rd12, %fd157;
	atom.relaxed.shared.cas.b64 	%rd3, [_ZZ7dumb_n3P9PseudoJetiE7minimum], %rd24, %rd12;
	setp.ne.s64 	%p27, %rd24, %rd3;
	mov.u64 	%rd24, %rd3;
	@%p27 bra 	$L__BB0_28;
	bar.sync 	0;
	ld.shared.f64 	%fd374, [_ZZ7dumb_n3P9PseudoJetiE7minimum];
	setp.neu.f64 	%p28, %fd31, %fd374;
	@%p28 bra 	$L__BB0_31;
	st.shared.u32 	[_ZZ7dumb_n3P9PseudoJetiE4s_ii], %r3;
	cvta.to.local.u64 	%rd14, %rd13;
	st.local.u32 	[%rd14], %r3;
	cvta.global.u64 	%rd16, %rd15;
	{ // callseq 0, 0
	.param .b64 param0;
	st.param.b64 	[param0], %rd16;
	.param .b64 param1;
	st.param.b64 	[param1], %rd13;
	.param .b32 retval0;
	call.uni (retval0), 
	vprintf, 
	(
	param0, 
	param1
	);
	ld.param.b32 	%r100, [retval0];
	} // callseq 0
	ld.shared.f64 	%fd374, [_ZZ7dumb_n3P9PseudoJetiE7minimum];
$L__BB0_31:
	bar.sync 	0;
	setp.ge.s32 	%p29, %r15, %r20;
	mov.b32 	%r176, -1;
	mov.u32 	%r177, %r176;
	@%p29 bra 	$L__BB0_41;
	ld.shared.f64 	%fd35, [%r4+32];
	ld.shared.f64 	%fd36, [%r4+40];
	ld.shared.f64 	%fd37, [%r4+48];
	add.s32 	%r105, %r3, %r159;
	sub.s32 	%r106, %r17, %r105;
	setp.lt.u32 	%p30, %r106, 3;
	mov.b32 	%r177, -1;
	mov.u32 	%r173, %r15;
	mov.u32 	%r176, %r177;
	@%p30 bra 	$L__BB0_36;
	and.b32  	%r108, %r21, -4;
	neg.s32 	%r162, %r108;
	mov.b32 	%r177, -1;
	mov.u32 	%r161, %r18;
	mov.u32 	%r163, %r3;
$L__BB0_34:
	.pragma "nounroll";
	add.s32 	%r109, %r163, 1;
	ld.shared.f64 	%fd159, [%r161+-56];
	min.f64 	%fd160, %fd35, %fd159;
	ld.shared.f64 	%fd161, [%r161+-48];
	sub.f64 	%fd162, %fd36, %fd161;
	abs.f64 	%fd163, %fd162;
	setp.gt.f64 	%p31, %fd163, 0d400921FB54442D18;
	mov.f64 	%fd164, 0d401921FB54442D18;
	sub.f64 	%fd165, %fd164, %fd163;
	selp.f64 	%fd166, %fd165, %fd163, %p31;
	ld.shared.f64 	%fd167, [%r161+-40];
	sub.f64 	%fd168, %fd37, %fd167;
	mul.f64 	%fd169, %fd166, %fd166;
	fma.rn.f64 	%fd170, %fd168, %fd168, %fd169;
	mul.f64 	%fd171, %fd160, %fd170;
	mul.f64 	%fd172, %fd171, 0d400638E38E38E38E;
	setp.lt.f64 	%p32, %fd172, %fd374;
	selp.b32 	%r110, %r109, %r176, %p32;
	selp.f64 	%fd173, %fd172, %fd374, %p32;
	ld.shared.f64 	%fd174, [%r161];
	min.f64 	%fd175, %fd35, %fd174;
	ld.shared.f64 	%fd176, [%r161+8];
	sub.f64 	%fd177, %fd36, %fd176;
	abs.f64 	%fd178, %fd177;
	setp.gt.f64 	%p33, %fd178, 0d400921FB54442D18;
	sub.f64 	%fd179, %fd164, %fd178;
	selp.f64 	%fd180, %fd179, %fd178, %p33;
	ld.shared.f64 	%fd181, [%r161+16];
	sub.f64 	%fd182, %fd37, %fd181;
	mul.f64 	%fd183, %fd180, %fd180;
	fma.rn.f64 	%fd184, %fd182, %fd182, %fd183;
	mul.f64 	%fd185, %fd175, %fd184;
	mul.f64 	%fd186, %fd185, 0d400638E38E38E38E;
	setp.lt.f64 	%p34, %fd186, %fd173;
	add.s32 	%r111, %r163, 2;
	selp.b32 	%r112, %r111, %r110, %p34;
	or.pred  	%p35, %p32, %p34;
	selp.f64 	%fd187, %fd186, %fd173, %p34;
	ld.shared.f64 	%fd188, [%r161+56];
	min.f64 	%fd189, %fd35, %fd188;
	ld.shared.f64 	%fd190, [%r161+64];
	sub.f64 	%fd191, %fd36, %fd190;
	abs.f64 	%fd192, %fd191;
	setp.gt.f64 	%p37, %fd192, 0d400921FB54442D18;
	sub.f64 	%fd193, %fd164, %fd192;
	selp.f64 	%fd194, %fd193, %fd192, %p37;
	ld.shared.f64 	%fd195, [%r161+72];
	sub.f64 	%fd196, %fd37, %fd195;
	mul.f64 	%fd197, %fd194, %fd194;
	fma.rn.f64 	%fd198, %fd196, %fd196, %fd197;
	mul.f64 	%fd199, %fd189, %fd198;
	mul.f64 	%fd200, %fd199, 0d400638E38E38E38E;
	setp.lt.f64 	%p38, %fd200, %fd187;
	add.s32 	%r113, %r163, 3;
	selp.b32 	%r114, %r113, %r112, %p38;
	selp.f64 	%fd201, %fd200, %fd187, %p38;
	ld.shared.f64 	%fd202, [%r161+112];
	min.f64 	%fd203, %fd35, %fd202;
	ld.shared.f64 	%fd204, [%r161+120];
	sub.f64 	%fd205, %fd36, %fd204;
	abs.f64 	%fd206, %fd205;
	setp.gt.f64 	%p39, %fd206, 0d400921FB54442D18;
	sub.f64 	%fd207, %fd164, %fd206;
	selp.f64 	%fd208, %fd207, %fd206, %p39;
	ld.shared.f64 	%fd209, [%r161+128];
	sub.f64 	%fd210, %fd37, %fd209;
	mul.f64 	%fd211, %fd208, %fd208;
	fma.rn.f64 	%fd212, %fd210, %fd210, %fd211;
	mul.f64 	%fd213, %fd203, %fd212;
	mul.f64 	%fd214, %fd213, 0d400638E38E38E38E;
	setp.lt.f64 	%p40, %fd214, %fd201;
	add.s32 	%r163, %r163, 4;
	selp.b32 	%r176, %r163, %r114, %p40;
	selp.b32 	%r115, %r3, %r177, %p35;
	selp.b32 	%r116, %r3, %r115, %p40;
	selp.b32 	%r177, %r3, %r116, %p38;
	selp.f64 	%fd374, %fd214, %fd201, %p40;
	add.s32 	%r162, %r162, 4;
	add.s32 	%r161, %r161, 224;
	setp.ne.s32 	%p41, %r162, 0;
	@%p41 bra 	$L__BB0_34;
	add.s32 	%r173, %r163, 1;
$L__BB0_36:
	and.b32  	%r117, %r21, 3;
	setp.eq.s32 	%p42, %r117, 0;
	@%p42 bra 	$L__BB0_41;
	sub.s16 	%rs2, %rs5, %rs8;
	and.b16  	%rs6, %rs2, 3;
	setp.eq.s16 	%p43, %rs6, 1;
	@%p43 bra 	$L__BB0_39;
	mov.u32 	%r119, _ZZ7dumb_n3P9PseudoJetiE6s_jets;
	mad.lo.s32 	%r120, %r173, 56, %r119;
	ld.shared.f64 	%fd216, [%r120+32];
	min.f64 	%fd217, %fd35, %fd216;
	ld.shared.f64 	%fd218, [%r120+40];
	sub.f64 	%fd219, %fd36, %fd218;
	abs.f64 	%fd220, %fd219;
	setp.gt.f64 	%p44, %fd220, 0d400921FB54442D18;
	mov.f64 	%fd221, 0d401921FB54442D18;
	sub.f64 	%fd222, %fd221, %fd220;
	selp.f64 	%fd223, %fd222, %fd220, %p44;
	ld.shared.f64 	%fd224, [%r120+48];
	sub.f64 	%fd225, %fd37, %fd224;
	mul.f64 	%fd226, %fd223, %fd223;
	fma.rn.f64 	%fd227, %fd225, %fd225, %fd226;
	mul.f64 	%fd228, %fd217, %fd227;
	mul.f64 	%fd229, %fd228, 0d400638E38E38E38E;
	setp.lt.f64 	%p45, %fd229, %fd374;
	selp.b32 	%r121, %r173, %r176, %p45;
	selp.f64 	%fd230, %fd229, %fd374, %p45;
	add.s32 	%r122, %r173, 1;
	ld.shared.f64 	%fd231, [%r120+88];
	min.f64 	%fd232, %fd35, %fd231;
	ld.shared.f64 	%fd233, [%r120+96];
	sub.f64 	%fd234, %fd36, %fd233;
	abs.f64 	%fd235, %fd234;
	setp.gt.f64 	%p46, %fd235, 0d400921FB54442D18;
	sub.f64 	%fd236, %fd221, %fd235;
	selp.f64 	%fd237, %fd236, %fd235, %p46;
	ld.shared.f64 	%fd238, [%r120+104];
	sub.f64 	%fd239, %fd37, %fd238;
	mul.f64 	%fd240, %fd237, %fd237;
	fma.rn.f64 	%fd241, %fd239, %fd239, %fd240;
	mul.f64 	%fd242, %fd232, %fd241;
	mul.f64 	%fd243, %fd242, 0d400638E38E38E38E;
	setp.lt.f64 	%p47, %fd243, %fd230;
	selp.b32 	%r176, %r122, %r121, %p47;
	selp.b32 	%r123, %r3, %r177, %p47;
	selp.b32 	%r177, %r3, %r123, %p45;
	selp.f64 	%fd374, %fd243, %fd230, %p47;
	add.s32 	%r173, %r173, 2;
$L__BB0_39:
	and.b16  	%rs7, %rs2, 1;
	setp.eq.b16 	%p48, %rs7, 1;
	not.pred 	%p49, %p48;
	@%p49 bra 	$L__BB0_41;
	mov.u32 	%r124, _ZZ7dumb_n3P9PseudoJetiE6s_jets;
	mad.lo.s32 	%r125, %r173, 56, %r124;
	ld.shared.f64 	%fd244, [%r125+32];
	min.f64 	%fd245, %fd35, %fd244;
	ld.shared.f64 	%fd246, [%r125+40];
	sub.f64 	%fd247, %fd36, %fd246;
	abs.f64 	%fd248, %fd247;
	setp.gt.f64 	%p50, %fd248, 0d400921FB54442D18;
	mov.f64 	%fd249, 0d401921FB54442D18;
	sub.f64 	%fd250, %fd249, %fd248;
	selp.f64 	%fd251, %fd250, %fd248, %p50;
	ld.shared.f64 	%fd252, [%r125+48];
	sub.f64 	%fd253, %fd37, %fd252;
	mul.f64 	%fd254, %fd251, %fd251;
	fma.rn.f64 	%fd255, %fd253, %fd253, %fd254;
	mul.f64 	%fd256, %fd245, %fd255;
	mul.f64 	%fd257, %fd256, 0d400638E38E38E38E;
	setp.lt.f64 	%p51, %fd257, %fd374;
	selp.b32 	%r176, %r173, %r176, %p51;
	selp.b32 	%r177, %r3, %r177, %p51;
	selp.f64 	%fd374, %fd257, %fd374, %p51;
$L__BB0_41:
	setp.lt.s32 	%p52, %r176, 0;
	@%p52 bra 	$L__BB0_46;
	ld.shared.u64 	%rd25, [_ZZ7dumb_n3P9PseudoJetiE7minimum];
$L__BB0_43:
	mov.b64 	%fd258, %rd25;
	min.f64 	%fd259, %fd374, %fd258;
	mov.b64 	%rd17, %fd259;
	atom.relaxed.shared.cas.b64 	%rd6, [_ZZ7dumb_n3P9PseudoJetiE7minimum], %rd25, %rd17;
	setp.ne.s64 	%p53, %rd25, %rd6;
	mov.u64 	%rd25, %rd6;
	@%p53 bra 	$L__BB0_43;
	bar.sync 	0;
	ld.shared.f64 	%fd260, [_ZZ7dumb_n3P9PseudoJetiE7minimum];
	setp.neu.f64 	%p54, %fd374, %fd260;
	@%p54 bra 	$L__BB0_46;
	st.shared.u32 	[_ZZ7dumb_n3P9PseudoJetiE4s_ii], %r177;
	st.shared.u32 	[_ZZ7dumb_n3P9PseudoJetiE4s_jj], %r176;
$L__BB0_46:
	setp.ne.s32 	%p55, %r3, 0;
	bar.sync 	0;
	@%p55 bra 	$L__BB0_77;
	mov.b64 	%rd18, 4771362005757984768;
	st.shared.u64 	[_ZZ7dumb_n3P9PseudoJetiE7minimum], %rd18;
	ld.shared.u32 	%r51, [_ZZ7dumb_n3P9PseudoJetiE4s_jj];
	setp.lt.s32 	%p56, %r51, 0;
	@%p56 bra 	$L__BB0_73;
	mov.u32 	%r133, _ZZ7dumb_n3P9PseudoJetiE6s_jets;
	mad.lo.s32 	%r52, %r51, 56, %r133;
	ld.shared.f64 	%fd271, [%r52];
	ld.shared.u32 	%r134, [_ZZ7dumb_n3P9PseudoJetiE4s_ii];
	mad.lo.s32 	%r53, %r134, 56, %r133;
	ld.shared.f64 	%fd272, [%r53];
	add.f64 	%fd47, %fd271, %fd272;
	st.shared.f64 	[%r53], %fd47;
	ld.shared.f64 	%fd273, [%r52+8];
	ld.shared.f64 	%fd274, [%r53+8];
	add.f64 	%fd48, %fd273, %fd274;
	st.shared.f64 	[%r53+8], %fd48;
	ld.shared.f64 	%fd275, [%r52+16];
	ld.shared.f64 	%fd276, [%r53+16];
	add.f64 	%fd49, %fd275, %fd276;
	st.shared.f64 	[%r53+16], %fd49;
	ld.shared.f64 	%fd277, [%r52+24];
	ld.shared.f64 	%fd278, [%r53+24];
	add.f64 	%fd50, %fd277, %fd278;
	st.shared.f64 	[%r53+24], %fd50;
	mul.f64 	%fd279, %fd48, %fd48;
	fma.rn.f64 	%fd51, %fd47, %fd47, %fd279;
	st.shared.f64 	[%r53+32], %fd51;
	setp.neu.f64 	%p58, %fd51, 0d0000000000000000;
	@%p58 bra 	$L__BB0_50;
	mov.b64 	%rd23, 0;
	st.shared.u64 	[%r53+40], %rd23;
	mov.f64 	%fd377, 0d0000000000000000;
	bra.uni 	$L__BB0_57;
$L__BB0_50:
	abs.f64 	%fd52, %fd47;
	abs.f64 	%fd53, %fd48;
	setp.leu.f64 	%p59, %fd53, %fd52;
	setp.gt.f64 	%p60, %fd53, %fd52;
	selp.f64 	%fd54, %fd53, %fd52, %p60;
	selp.f64 	%fd281, %fd52, %fd53, %p60;
	div.rn.f64 	%fd282, %fd281, %fd54;
	mul.f64 	%fd283, %fd282, %fd282;
	fma.rn.f64 	%fd284, %fd283, 0dBEF53E1D2A25FF7E, 0d3F2D3B63DBB65B49;
	fma.rn.f64 	%fd285, %fd284, %fd283, 0dBF5312788DDE082E;
	fma.rn.f64 	%fd286, %fd285, %fd283, 0d3F6F9690C8249315;
	fma.rn.f64 	%fd287, %fd286, %fd283, 0dBF82CF5AABC7CF0D;
	fma.rn.f64 	%fd288, %fd287, %fd283, 0d3F9162B0B2A3BFDE;
	fma.rn.f64 	%fd289, %fd288, %fd283, 0dBF9A7256FEB6FC6B;
	fma.rn.f64 	%fd290, %fd289, %fd283, 0d3FA171560CE4A489;
	fma.rn.f64 	%fd291, %fd290, %fd283, 0dBFA4F44D841450E4;
	fma.rn.f64 	%fd292, %fd291, %fd283, 0d3FA7EE3D3F36BB95;
	fma.rn.f64 	%fd293, %fd292, %fd283, 0dBFAAD32AE04A9FD1;
	fma.rn.f64 	%fd294, %fd293, %fd283, 0d3FAE17813D66954F;
	fma.rn.f64 	%fd295, %fd294, %fd283, 0dBFB11089CA9A5BCD;
	fma.rn.f64 	%fd296, %fd295, %fd283, 0d3FB3B12B2DB51738;
	fma.rn.f64 	%fd297, %fd296, %fd283, 0dBFB745D022F8DC5C;
	fma.rn.f64 	%fd298, %fd297, %fd283, 0d3FBC71C709DFE927;
	fma.rn.f64 	%fd299, %fd298, %fd283, 0dBFC2492491FA1744;
	fma.rn.f64 	%fd300, %fd299, %fd283, 0d3FC99999999840D2;
	fma.rn.f64 	%fd301, %fd300, %fd283, 0dBFD555555555544C;
	mul.f64 	%fd302, %fd283, %fd301;
	fma.rn.f64 	%fd55, %fd302, %fd282, %fd282;
	@%p59 bra 	$L__BB0_52;
	{
	.reg .b32 %temp; 
	mov.b64 	{%temp, %r136}, %fd47;
	}
	setp.lt.s32 	%p62, %r136, 0;
	neg.f64 	%fd305, %fd55;
	selp.f64 	%fd306, %fd55, %fd305, %p62;
	add.f64 	%fd375, %fd306, 0d3FF921FB54442D18;
	bra.uni 	$L__BB0_53;
$L__BB0_52:
	{
	.reg .b32 %temp; 
	mov.b64 	{%temp, %r135}, %fd47;
	}
	setp.lt.s32 	%p61, %r135, 0;
	mov.f64 	%fd303, 0d400921FB54442D18;
	sub.f64 	%fd304, %fd303, %fd55;
	selp.f64 	%fd375, %fd304, %fd55, %p61;
$L__BB0_53:
	setp.neu.f64 	%p63, %fd54, 0d0000000000000000;
	@%p63 bra 	$L__BB0_55;
	{
	.reg .b32 %temp; 
	mov.b64 	{%temp, %r138}, %fd47;
	}
	setp.lt.s32 	%p66, %r138, 0;
	selp.f64 	%fd376, 0d400921FB54442D18, 0d0000000000000000, %p66;
	bra.uni 	$L__BB0_56;
$L__BB0_55:
	setp.eq.f64 	%p64, %fd52, %fd53;
	{
	.reg .b32 %temp; 
	mov.b64 	{%temp, %r137}, %fd47;
	}
	setp.lt.s32 	%p65, %r137, 0;
	selp.f64 	%fd307, 0d4002D97C7F3321D2, 0d3FE921FB54442D18, %p65;
	selp.f64 	%fd376, %fd307, %fd375, %p64;
$L__BB0_56:
	add.rn.f64 	%fd308, %fd52, %fd53;
	setp.nan.f64 	%p67, %fd308, %fd308;
	copysign.f64 	%fd309, %fd48, %fd376;
	selp.f64 	%fd377, %fd308, %fd309, %p67;
	st.shared.f64 	[%r53+40], %fd377;
$L__BB0_57:
	setp.lt.f64 	%p68, %fd377, 0d0000000000000000;
	add.f64 	%fd310, %fd377, 0d401921FB54442D18;
	selp.f64 	%fd311, %fd310, %fd377, %p68;
	setp.ge.f64 	%p69, %fd311, 0d401921FB54442D18;
	add.f64 	%fd312, %fd311, 0dC01921FB54442D18;
	selp.f64 	%fd64, %fd312, %fd311, %p69;
	or.pred  	%p70, %p68, %p69;
	not.pred 	%p71, %p70;
	@%p71 bra 	$L__BB0_59;
	st.shared.f64 	[%r53+40], %fd64;
$L__BB0_59:
	setp.neu.f64 	%p72, %fd51, 0d0000000000000000;
	abs.f64 	%fd65, %fd49;
	setp.neu.f64 	%p73, %fd50, %fd65;
	or.pred  	%p74, %p73, %p72;
	@%p74 bra 	$L__BB0_63;
	add.f64 	%fd66, %fd65, 0d40F86A0000000000;
	setp.ltu.f64 	%p75, %fd49, 0d0000000000000000;
	@%p75 bra 	$L__BB0_62;
	st.shared.f64 	[%r53+48], %fd66;
	bra.uni 	$L__BB0_72;
$L__BB0_62:
	neg.f64 	%fd313, %fd66;
	st.shared.f64 	[%r53+48], %fd313;
	bra.uni 	$L__BB0_72;
$L__BB0_63:
	add.f64 	%fd314, %fd50, %fd49;
	sub.f64 	%fd315, %fd50, %fd49;
	mul.f64 	%fd316, %fd314, %fd315;
	sub.f64 	%fd317, %fd316, %fd51;
	max.f64 	%fd318, %fd317, 0d0000000000000000;
	add.f64 	%fd319, %fd50, %fd65;
	add.f64 	%fd320, %fd51, %fd318;
	mul.f64 	%fd321, %fd319, %fd319;
	div.rn.f64 	%fd378, %fd320, %fd321;
	{
	.reg .b32 %temp; 
	mov.b64 	{%temp, %r178}, %fd378;
	}
	{
	.reg .b32 %temp; 
	mov.b64 	{%r179, %temp}, %fd378;
	}
	setp.gt.s32 	%p76, %r178, 1048575;
	mov.b32 	%r180, -1023;
	@%p76 bra 	$L__BB0_65;
	mul.f64 	%fd378, %fd378, 0d4350000000000000;
	{
	.reg .b32 %temp; 
	mov.b64 	{%temp, %r178}, %fd378;
	}
	{
	.reg .b32 %temp; 
	mov.b64 	{%r179, %temp}, %fd378;
	}
	mov.b32 	%r180, -1077;
$L__BB0_65:
	add.s32 	%r141, %r178, -1;
	setp.gt.u32 	%p77, %r141, 2146435070;
	@%p77 bra 	$L__BB0_69;
	shr.u32 	%r144, %r178, 20;
	add.s32 	%r181, %r180, %r144;
	and.b32  	%r145, %r178, 1048575;
	or.b32  	%r146, %r145, 1072693248;
	mov.b64 	%fd379, {%r179, %r146};
	setp.lt.u32 	%p79, %r146, 1073127583;
	@%p79 bra 	$L__BB0_68;
	{
	.reg .b32 %temp; 
	mov.b64 	{%r147, %temp}, %fd379;
	}
	{
	.reg .b32 %temp; 
	mov.b64 	{%temp, %r148}, %fd379;
	}
	add.s32 	%r149, %r148, -1048576;
	mov.b64 	%fd379, {%r147, %r149};
	add.s32 	%r181, %r181, 1;
$L__BB0_68:
	add.f64 	%fd323, %fd379, 0dBFF0000000000000;
	add.f64 	%fd324, %fd379, 0d3FF0000000000000;
	rcp.approx.ftz.f64 	%fd325, %fd324;
	neg.f64 	%fd326, %fd324;
	fma.rn.f64 	%fd327, %fd326, %fd325, 0d3FF0000000000000;
	fma.rn.f64 	%fd328, %fd327, %fd327, %fd327;
	fma.rn.f64 	%fd329, %fd328, %fd325, %fd325;
	mul.f64 	%fd330, %fd323, %fd329;
	fma.rn.f64 	%fd331, %fd323, %fd329, %fd330;
	mul.f64 	%fd332, %fd331, %fd331;
	fma.rn.f64 	%fd333, %fd332, 0d3EB1380B3AE80F1E, 0d3ED0EE258B7A8B04;
	fma.rn.f64 	%fd334, %fd333, %fd332, 0d3EF3B2669F02676F;
	fma.rn.f64 	%fd335, %fd334, %fd332, 0d3F1745CBA9AB0956;
	fma.rn.f64 	%fd336, %fd335, %fd332, 0d3F3C71C72D1B5154;
	fma.rn.f64 	%fd337, %fd336, %fd332, 0d3F624924923BE72D;
	fma.rn.f64 	%fd338, %fd337, %fd332, 0d3F8999999999A3C4;
	fma.rn.f64 	%fd339, %fd338, %fd332, 0d3FB5555555555554;
	sub.f64 	%fd340, %fd323, %fd331;
	add.f64 	%fd341, %fd340, %fd340;
	neg.f64 	%fd342, %fd331;
	fma.rn.f64 	%fd343, %fd342, %fd323, %fd341;
	mul.f64 	%fd344, %fd329, %fd343;
	mul.f64 	%fd345, %fd332, %fd339;
	fma.rn.f64 	%fd346, %fd345, %fd331, %fd344;
	xor.b32  	%r150, %r181, -2147483648;
	mov.b32 	%r151, 1127219200;
	mov.b64 	%fd347, {%r150, %r151};
	sub.f64 	%fd348, %fd347, %fd30;
	fma.rn.f64 	%fd349, %fd348, 0d3FE62E42FEFA39EF, %fd331;
	fma.rn.f64 	%fd350, %fd348, 0dBFE62E42FEFA39EF, %fd349;
	sub.f64 	%fd351, %fd350, %fd331;
	sub.f64 	%fd352, %fd346, %fd351;
	fma.rn.f64 	%fd353, %fd348, 0d3C7ABC9E3B39803F, %fd352;
	add.f64 	%fd380, %fd349, %fd353;
	bra.uni 	$L__BB0_70;
$L__BB0_69:
	fma.rn.f64 	%fd322, %fd378, 0d7FF0000000000000, 0d7FF0000000000000;
	{
	.reg .b32 %temp; 
	mov.b64 	{%temp, %r142}, %fd378;
	}
	and.b32  	%r143, %r142, 2147483647;
	setp.eq.s32 	%p78, %r143, 0;
	selp.f64 	%fd380, 0dFFF0000000000000, %fd322, %p78;
$L__BB0_70:
	mul.f64 	%fd76, %fd380, 0d3FE0000000000000;
	st.shared.f64 	[%r53+48], %fd76;
	setp.leu.f64 	%p80, %fd49, 0d0000000000000000;
	@%p80 bra 	$L__BB0_72;
	neg.f64 	%fd354, %fd76;
	st.shared.f64 	[%r53+48], %fd354;
$L__BB0_72:
	mov.u32 	%r152, _ZZ7dumb_n3P9PseudoJetiE6s_jets;
	mad.lo.s32 	%r153, %r20, 56, %r152;
	ld.shared.f64 	%fd355, [%r153+-56];
	ld.shared.f64 	%fd356, [%r153+-48];
	ld.shared.f64 	%fd357, [%r153+-40];
	ld.shared.f64 	%fd358, [%r153+-32];
	ld.shared.f64 	%fd359, [%r153+-24];
	ld.shared.f64 	%fd360, [%r153+-16];
	ld.shared.f64 	%fd361, [%r153+-8];
	st.shared.f64 	[%r52], %fd355;
	st.shared.f64 	[%r52+8], %fd356;
	st.shared.f64 	[%r52+16], %fd357;
	st.shared.f64 	[%r52+24], %fd358;
	st.shared.f64 	[%r52+32], %fd359;
	st.shared.f64 	[%r52+40], %fd360;
	st.shared.f64 	[%r52+48], %fd361;
	bra.uni 	$L__BB0_76;
$L__BB0_73:
	ld.shared.u32 	%r182, [_ZZ7dumb_n3P9PseudoJetiE4s_ii];
	mov.u32 	%r126, _ZZ7dumb_n3P9PseudoJetiE6s_jets;
	mad.lo.s32 	%r127, %r182, 56, %r126;
	add.s32 	%r65, %r127, 32;
	ld.shared.f64 	%fd77, [%r127+32];
	setp.ltu.f64 	%p57, %fd77, 0d4039000000000000;
	@%p57 bra 	$L__BB0_75;
	ld.shared.f64 	%fd261, [%r65+16];
	ld.shared.f64 	%fd262, [%r65+8];
	sqrt.rn.f64 	%fd263, %fd77;
	add.u64 	%rd19, %SP, 0;
	add.u64 	%rd20, %SPL, 0;
	st.local.f64 	[%rd20], %fd261;
	st.local.f64 	[%rd20+8], %fd262;
	st.local.f64 	[%rd20+16], %fd263;
	mov.u64 	%rd21, $str$1;
	cvta.global.u64 	%rd22, %rd21;
	{ // callseq 1, 0
	.param .b64 param0;
	st.param.b64 	[param0], %rd22;
	.param .b64 param1;
	st.param.b64 	[param1], %rd19;
	.param .b32 retval0;
	call.uni (retval0), 
	vprintf, 
	(
	param0, 
	param1
	);
	ld.param.b32 	%r128, [retval0];
	} // callseq 1
	ld.shared.u32 	%r182, [_ZZ7dumb_n3P9PseudoJetiE4s_ii];
$L__BB0_75:
	mad.lo.s32 	%r131, %r182, 56, %r126;
	mad.lo.s32 	%r132, %r20, 56, %r126;
	ld.shared.f64 	%fd264, [%r132+-56];
	ld.shared.f64 	%fd265, [%r132+-48];
	ld.shared.f64 	%fd266, [%r132+-40];
	ld.shared.f64 	%fd267, [%r132+-32];
	ld.shared.f64 	%fd268, [%r132+-24];
	ld.shared.f64 	%fd269, [%r132+-16];
	ld.shared.f64 	%fd270, [%r132+-8];
	st.shared.f64 	[%r131], %fd264;
	st.shared.f64 	[%r131+8], %fd265;
	st.shared.f64 	[%r131+16], %fd266;
	st.shared.f64 	[%r131+24], %fd267;
	st.shared.f64 	[%r131+32], %fd268;
	st.shared.f64 	[%r131+40], %fd269;
	st.shared.f64 	[%r131+48], %fd270;
$L__BB0_76:
	mov.b32 	%r154, -1;
	st.shared.u32 	[_ZZ7dumb_n3P9PseudoJetiE4s_ii], %r154;
	st.shared.u32 	[_ZZ7dumb_n3P9PseudoJetiE4s_jj], %r154;
$L__BB0_77:
	add.s32 	%r160, %r20, -1;
	bar.sync 	0;
	setp.gt.s32 	%p81, %r20, 1;
	setp.lt.s32 	%p82, %r3, %r160;
	and.pred  	%p83, %p81, %p82;
	add.s32 	%r159, %r159, 1;
	add.s16 	%rs8, %rs8, 1;
	@%p83 bra 	$L__BB0_27;
$L__BB0_78:
	ret;

}


// ===== COMPILED SASS (sm_100) =====

	.target	sm_100

	.elftype	@"ET_EXEC"


//--------------------- .note.nv.tkinfo           --------------------------
	.section	.note.nv.tkinfo,"",@"SHT_NOTE"
	.sectionflags	@"SHF_NOTE_NV_TKINFO"
	.tkinfo
        /*0018*/ 	.word	0x00000002
        /*0030*/ 	.string	""
        /*0030*/ 	.string	"ptxas"
        /*0030*/ 	.string	"Cuda compilation tools, release 13.0, V13.0.88"
        /*0030*/ 	.string	"Build cuda_13.0.r13.0/compiler.36424714_0"
        /*0030*/ 	.string	"-arch sm_100 -m 64 "



//--------------------- .note.nv.cuinfo           --------------------------
	.section	.note.nv.cuinfo,"",@"SHT_NOTE"
	.sectionflags	@"SHF_NOTE_NV_CUINFO"
        /*0018*/ 	.short	0x0002
        /*001a*/ 	.short	0x0064
        /*001c*/ 	.short	0x0082
	.zero		2


//--------------------- .nv.info                  --------------------------
	.section	.nv.info,"",@"SHT_CUDA_INFO"
	.align	4


	//----- nvinfo : EIATTR_REGCOUNT
	.align		4
        /*0000*/ 	.byte	0x04, 0x2f
        /*0002*/ 	.short	(.L_3 - .L_2)
	.align		4
.L_2:
        /*0004*/ 	.word	index@(_Z7dumb_n3P9PseudoJeti)
        /*0008*/ 	.word	0x00000030


	//----- nvinfo : EIATTR_FRAME_SIZE
	.align		4
.L_3:
        /*000c*/ 	.byte	0x04, 0x11
        /*000e*/ 	.short	(.L_5 - .L_4)
	.align		4
.L_4:
        /*0010*/ 	.word	index@($__internal_1_$__cuda_sm20_dsqrt_rn_f64_mediumpath_v1)
        /*0014*/ 	.word	0x00000018


	//----- nvinfo : EIATTR_FRAME_SIZE
	.align		4
.L_5:
        /*0018*/ 	.byte	0x04, 0x11
        /*001a*/ 	.short	(.L_7 - .L_6)
	.align		4
.L_6:
        /*001c*/ 	.word	index@($__internal_0_$__cuda_sm20_div_rn_f64_full)
        /*0020*/ 	.word	0x00000018


	//----- nvinfo : EIATTR_FRAME_SIZE
	.align		4
.L_7:
        /*0024*/ 	.byte	0x04, 0x11
        /*0026*/ 	.short	(.L_9 - .L_8)
	.align		4
.L_8:
        /*0028*/ 	.word	index@(_Z7dumb_n3P9PseudoJeti)
        /*002c*/ 	.word	0x00000018


	//----- nvinfo : EIATTR_MIN_STACK_SIZE
	.align		4
.L_9:
        /*0030*/ 	.byte	0x04, 0x12
        /*0032*/ 	.short	(.L_11 - .L_10)
	.align		4
.L_10:
        /*0034*/ 	.word	index@(_Z7dumb_n3P9PseudoJeti)
        /*0038*/ 	.word	0x00000018
.L_11:


//--------------------- .nv.compat                --------------------------
	.section	.nv.compat,"",@"SHT_CUDA_COMPAT_INFO"
	.align	4
        /*0000*/ 	.byte	0x02, 0x09, 0x00, 0x00, 0x02, 0x02, 0x01, 0x00, 0x02, 0x05, 0x05, 0x00, 0x03, 0x07, 0x01, 0x01
        /*0010*/ 	.byte	0x02, 0x03, 0x00, 0x00, 0x02, 0x06, 0x01, 0x00, 0x04, 0x0b, 0x08, 0x00, 0x01, 0x00, 0x00, 0x00
        /*0020*/ 	.byte	0x00, 0x00, 0x00, 0x00


//--------------------- .nv.info._Z7dumb_n3P9PseudoJeti --------------------------
	.section	.nv.info._Z7dumb_n3P9PseudoJeti,"",@"SHT_CUDA_INFO"
	.sectionflags	@""
	.align	4


	//----- nvinfo : EIATTR_CUDA_API_VERSION
	.align		4
        /*0000*/ 	.byte	0x04, 0x37
        /*0002*/ 	.short	(.L_13 - .L_12)
.L_12:
        /*0004*/ 	.word	0x00000082


	//----- nvinfo : EIATTR_KPARAM_INFO
	.align		4
.L_13:
        /*0008*/ 	.byte	0x04, 0x17
        /*000a*/ 	.short	(.L_15 - .L_14)
.L_14:
        /*000c*/ 	.word	0x00000000
        /*0010*/ 	.short	0x0001
        /*0012*/ 	.short	0x0008
        /*0014*/ 	.byte	0x00, 0xf0, 0x11, 0x00


	//----- nvinfo : EIATTR_KPARAM_INFO
	.align		4
.L_15:
        /*0018*/ 	.byte	0x04, 0x17
        /*001a*/ 	.short	(.L_17 - .L_16)
.L_16:
        /*001c*/ 	.word	0x00000000
        /*0020*/ 	.short	0x0000
        /*0022*/ 	.short	0x0000
        /*0024*/ 	.byte	0x00, 0xf5, 0x21, 0x00


	//----- nvinfo : EIATTR_SPARSE_MMA_MASK
	.align		4
.L_17:
        /*0028*/ 	.byte	0x03, 0x50
        /*002a*/ 	.short	0x0000


	//----- nvinfo : EIATTR_MAXREG_COUNT
	.align		4
        /*002c*/ 	.byte	0x03, 0x1b
        /*002e*/ 	.short	0x00ff


	//----- nvinfo : EIATTR_NUM_BARRIERS
	.align		4
        /*0030*/ 	.byte	0x02, 0x4c
        /*0032*/ 	.byte	0x01
	.zero		1


	//----- nvinfo : EIATTR_EXTERNS
	.align		4
        /*0034*/ 	.byte	0x04, 0x0f
        /*0036*/ 	.short	(.L_19 - .L_18)


	//   ....[0]....
	.align		4
.L_18:
        /*0038*/ 	.word	index@(vprintf)


	//----- nvinfo : EIATTR_MERCURY_ISA_VERSION
	.align		4
.L_19:
        /*003c*/ 	.byte	0x03, 0x5f
        /*003e*/ 	.short	0x0101


	//----- nvinfo : EIATTR_VRC_CTA_INIT_COUNT
	.align		4
        /*0040*/ 	.byte	0x02, 0x4a
	.zero		1
	.zero		1


	//----- nvinfo : EIATTR_SYSCALL_OFFSETS
	.align		4
        /*0044*/ 	.byte	0x04, 0x46
        /*0046*/ 	.short	(.L_21 - .L_20)


	//   ....[0]....
.L_20:
        /*0048*/ 	.word	0x00001740


	//   ....[1]....
        /*004c*/ 	.word	0x00003ff0


	//----- nvinfo : EIATTR_EXIT_INSTR_OFFSETS
	.align		4
.L_21:
        /*0050*/ 	.byte	0x04, 0x1c
        /*0052*/ 	.short	(.L_23 - .L_22)


	//   ....[0]....
.L_22:
        /*0054*/ 	.word	0x00001420


	//   ....[1]....
        /*0058*/ 	.word	0x000041d0


	//   ....[2]....
        /*005c*/ 	.word	0x00004230


	//----- nvinfo : EIATTR_CRS_STACK_SIZE
	.align		4
.L_23:
        /*0060*/ 	.byte	0x04, 0x1e
        /*0062*/ 	.short	(.L_25 - .L_24)
.L_24:
        /*0064*/ 	.word	0x00000000


	//----- nvinfo : EIATTR_CBANK_PARAM_SIZE
	.align		4
.L_25:
        /*0068*/ 	.byte	0x03, 0x19
        /*006a*/ 	.short	0x000c


	//----- nvinfo : EIATTR_PARAM_CBANK
	.align		4
        /*006c*/ 	.byte	0x04, 0x0a
        /*006e*/ 	.short	(.L_27 - .L_26)
	.align		4
.L_26:
        /*0070*/ 	.word	index@(.nv.constant0._Z7dumb_n3P9PseudoJeti)
        /*0074*/ 	.short	0x0380
        /*0076*/ 	.short	0x000c


	//----- nvinfo : EIATTR_SW_WAR
	.align		4
.L_27:
        /*0078*/ 	.byte	0x04, 0x36
        /*007a*/ 	.short	(.L_29 - .L_28)
.L_28:
        /*007c*/ 	.word	0x00000008
.L_29:


//--------------------- .nv.callgraph             --------------------------
	.section	.nv.callgraph,"",@"SHT_CUDA_CALLGRAPH"
	.align	4
	.sectionentsize	8
	.align		4
        /*0000*/ 	.word	0x00000000
	.align		4
        /*0004*/ 	.word	0xffffffff
	.align		4
        /*0008*/ 	.word	index@(_Z7dumb_n3P9PseudoJeti)
	.align		4
        /*000c*/ 	.word	index@(vprintf)
	.align		4
        /*0010*/ 	.word	0x00000000
	.align		4
        /*0014*/ 	.word	0xfffffffe
	.align		4
        /*0018*/ 	.word	0x00000000
	.align		4
        /*001c*/ 	.word	0xfffffffd
	.align		4
        /*0020*/ 	.word	0x00000000
	.align		4
        /*0024*/ 	.word	0xfffffffc


//--------------------- .nv.constant4             --------------------------
	.section	.nv.constant4,"a",@progbits
	.align	8
	.align		8
.nv.constant4:
        /*0000*/ 	.dword	vprintf
	.align		8
        /*0008*/ 	.dword	$str
	.align		8
        /*0010*/ 	.dword	$str$1


//--------------------- .text._Z7dumb_n3P9PseudoJeti --------------------------
	.section	.text._Z7dumb_n3P9PseudoJeti,"ax",@progbits
	.align	128
        .global         _Z7dumb_n3P9PseudoJeti
        .type           _Z7dumb_n3P9PseudoJeti,@function
        .size           _Z7dumb_n3P9PseudoJeti,(.L_x_58 - _Z7dumb_n3P9PseudoJeti)
        .other          _Z7dumb_n3P9PseudoJeti,@"STO_CUDA_ENTRY STV_DEFAULT"
_Z7dumb_n3P9PseudoJeti:
.text._Z7dumb_n3P9PseudoJeti:
[----:B------:R-:W0:Y:S01]  /*0000*/  LDC R1, c[0x0][0x37c] ;  /* 0x0000df00ff017b82 */ /* 0x000e220000000800 */
[----:B------:R-:W1:Y:S07]  /*0010*/  S2R R22, SR_TID.X ;  /* 0x0000000000167919 */ /* 0x000e6e0000002100 */
[----:B------:R-:W2:Y:S01]  /*0020*/  S2UR UR4, SR_CTAID.X ;  /* 0x00000000000479c3 */ /* 0x000ea20000002500 */
[----:B------:R-:W3:Y:S01]  /*0030*/  LDCU UR6, c[0x0][0x2fc] ;  /* 0x00005f80ff0677ac */ /* 0x000ee20008000800 */
[----:B0-----:R-:W-:Y:S01]  /*0040*/  VIADD R1, R1, 0xffffffe8 ;  /* 0xffffffe801017836 */ /* 0x001fe20000000000 */
[----:B------:R-:W0:Y:S01]  /*0050*/  S2R R3, SR_CgaCtaId ;  /* 0x0000000000037919 */ /* 0x000e220000008800 */
[----:B------:R-:W-:Y:S01]  /*0060*/  MOV R0, 0x400 ;  /* 0x0000040000007802 */ /* 0x000fe20000000f00 */
[----:B------:R-:W2:Y:S01]  /*0070*/  LDCU UR36, c[0x0][0x360] ;  /* 0x00006c00ff2477ac */ /* 0x000ea20008000800 */
[----:B------:R-:W4:Y:S01]  /*0080*/  LDCU UR7, c[0x0][0x388] ;  /* 0x00007100ff0777ac */ /* 0x000f220008000800 */
[----:B------:R-:W5:Y:S01]  /*0090*/  LDCU UR5, c[0x0][0x2f8] ;  /* 0x00005f00ff0577ac */ /* 0x000f620008000800 */
[----:B------:R-:W3:Y:S01]  /*00a0*/  LDCU UR8, c[0x0][0x388] ;  /* 0x00007100ff0877ac */ /* 0x000ee20008000800 */
[----:B--2---:R-:W-:-:S06]  /*00b0*/  UIMAD UR36, UR36, UR4, URZ ;  /* 0x00000004242472a4 */ /* 0x004fcc000f8e02ff */
[----:B-1----:R-:W-:Y:S01]  /*00c0*/  VIADD R17, R22, UR36 ;  /* 0x0000002416117c36 */ /* 0x002fe20008000000 */
[----:B-----5:R-:W-:Y:S02]  /*00d0*/  IADD3 R16, P1, PT, R1, UR5, RZ ;  /* 0x0000000501107c10 */ /* 0x020fe4000ff3e0ff */
[----:B0-----:R-:W-:Y:S01]  /*00e0*/  LEA R0, R3, R0, 0x18 ;  /* 0x0000000003007211 */ /* 0x001fe200078ec0ff */
[----:B---3--:R-:W-:Y:S01]  /*00f0*/  IMAD.U32 R26, RZ, RZ, UR8 ;  /* 0x00000008ff1a7e24 */ /* 0x008fe2000f8e00ff */
[C---:B----4-:R-:W-:Y:S01]  /*0100*/  ISETP.GE.AND P0, PT, R17.reuse, UR7, PT ;  /* 0x0000000711007c0c */ /* 0x050fe2000bf06270 */
[----:B------:R-:W-:Y:S02]  /*0110*/  IMAD.X R2, RZ, RZ, UR6, P1 ;  /* 0x00000006ff027e24 */ /* 0x000fe400088e06ff */
[----:B------:R-:W-:-:S10]  /*0120*/  IMAD R25, R17, 0x38, R0 ;  /* 0x0000003811197824 */ /* 0x000fd400078e0200 */
[----:B------:R-:W-:Y:S05]  /*0130*/  @P0 BRA `(.L_x_0) ;  /* 0x0000001000ac0947 */ /* 0x000fea0003800000 */
[----:B------:R-:W0:Y:S01]  /*0140*/  LDC.64 R4, c[0x0][0x380] ;  /* 0x0000e000ff047b82 */ /* 0x000e220000000a00 */
[----:B------:R-:W1:Y:S01]  /*0150*/  LDCU.64 UR4, c[0x0][0x358] ;  /* 0x00006b00ff0477ac */ /* 0x000e620008000a00 */
[----:B0-----:R-:W-:-:S05]  /*0160*/  IMAD.WIDE R4, R17, 0x38, R4 ;  /* 0x0000003811047825 */ /* 0x001fca00078e0204 */
[----:B-1----:R-:W2:Y:S04]  /*0170*/  LDG.E.64 R20, desc[UR4][R4.64+0x8] ;  /* 0x0000080404147981 */ /* 0x002ea8000c1e1b00 */
[----:B------:R-:W3:Y:S04]  /*0180*/  LDG.E.64 R28, desc[UR4][R4.64] ;  /* 0x00000004041c7981 */ /* 0x000ee8000c1e1b00 */
[----:B------:R-:W4:Y:S04]  /*0190*/  LDG.E.64 R10, desc[UR4][R4.64+0x10] ;  /* 0x00001004040a7981 */ /* 0x000f28000c1e1b00 */
[----:B------:R-:W5:Y:S01]  /*01a0*/  LDG.E.64 R12, desc[UR4][R4.64+0x18] ;  /* 0x00001804040c7981 */ /* 0x000f62000c1e1b00 */
[----:B------:R-:W-:Y:S01]  /*01b0*/  BSSY.RECONVERGENT B0, `(.L_x_1) ;  /* 0x0000084000007945 */ /* 0x000fe20003800200 */
[----:B------:R-:W-:Y:S01]  /*01c0*/  CS2R R6, SRZ ;  /* 0x0000000000067805 */ /* 0x000fe2000001ff00 */
[----:B--2---:R-:W-:Y:S01]  /*01d0*/  DMUL R14, R20, R20 ;  /* 0x00000014140e7228 */ /* 0x004fe20000000000 */
[----:B------:R0:W-:Y:S04]  /*01e0*/  STS.64 [R25+0x8], R20 ;  /* 0x0000081419007388 */ /* 0x0001e80000000a00 */
[----:B---3--:R0:W-:Y:S03]  /*01f0*/  STS.64 [R25], R28 ;  /* 0x0000001c19007388 */ /* 0x0081e60000000a00 */
[----:B------:R-:W-:Y:S01]  /*0200*/  DFMA R14, R28, R28, R14 ;  /* 0x0000001c1c0e722b */ /* 0x000fe2000000000e */
[----:B----4-:R0:W-:Y:S04]  /*0210*/  STS.64 [R25+0x10], R10 ;  /* 0x0000100a19007388 */ /* 0x0101e80000000a00 */
[----:B-----5:R0:W-:Y:S03]  /*0220*/  STS.64 [R25+0x18], R12 ;  /* 0x0000180c19007388 */ /* 0x0201e60000000a00 */
[----:B------:R-:W-:Y:S01]  /*0230*/  DSETP.NEU.AND P0, PT, R14, RZ, PT ;  /* 0x000000ff0e00722a */ /* 0x000fe20003f0d000 */
[----:B------:R0:W-:-:S13]  /*0240*/  STS.64 [R25+0x20], R14 ;  /* 0x0000200e19007388 */ /* 0x0001da0000000a00 */
[----:B0-----:R-:W-:Y:S05]  /*0250*/  @!P0 BRA `(.L_x_2) ;  /* 0x0000000400e48947 */ /* 0x001fea0003800000 */
[----:B------:R-:W-:Y:S01]  /*0260*/  DADD R8, -RZ, |R20| ;  /* 0x00000000ff087229 */ /* 0x000fe20000000514 */
[----:B------:R-:W-:Y:S01]  /*0270*/  IMAD.MOV.U32 R4, RZ, RZ, 0x1 ;  /* 0x00000001ff047424 */ /* 0x000fe200078e00ff */
[--C-:B------:R-:W-:Y:S01]  /*0280*/  DADD R30, -RZ, |R28|.reuse ;  /* 0x00000000ff1e7229 */ /* 0x100fe2000000051c */
[----:B------:R-:W-:Y:S01]  /*0290*/  BSSY.RECONVERGENT B1, `(.L_x_3) ;  /* 0x000001b000017945 */ /* 0x000fe20003800200 */
[----:B------:R-:W-:-:S08]  /*02a0*/  DSETP.GT.AND P1, PT, |R20|, |R28|, PT ;  /* 0x4000001c1400722a */ /* 0x000fd00003f24200 */
[----:B------:R-:W-:Y:S02]  /*02b0*/  FSEL R19, R9, R31, P1 ;  /* 0x0000001f09137208 */ /* 0x000fe40000800000 */
[----:B------:R-:W-:Y:S02]  /*02c0*/  FSEL R18, R8, R30, P1 ;  /* 0x0000001e08127208 */ /* 0x000fe40000800000 */
[----:B------:R-:W0:Y:S01]  /*02d0*/  MUFU.RCP64H R5, R19 ;  /* 0x0000001300057308 */ /* 0x000e220000001800 */
[----:B------:R-:W-:Y:S02]  /*02e0*/  FSEL R30, R30, R8, P1 ;  /* 0x000000081e1e7208 */ /* 0x000fe40000800000 */
[----:B------:R-:W-:-:S04]  /*02f0*/  FSEL R31, R31, R9, P1 ;  /* 0x000000091f1f7208 */ /* 0x000fc80000800000 */
[----:B------:R-:W-:Y:S01]  /*0300*/  FSETP.GEU.AND P2, PT, |R31|, 6.5827683646048100446e-37, PT ;  /* 0x036000001f00780b */ /* 0x000fe20003f4e200 */
[----:B0-----:R-:W-:-:S08]  /*0310*/  DFMA R6, -R18, R4, 1 ;  /* 0x3ff000001206742b */ /* 0x001fd00000000104 */
[----:B------:R-:W-:-:S08]  /*0320*/  DFMA R6, R6, R6, R6 ;  /* 0x000000060606722b */ /* 0x000fd00000000006 */
[----:B------:R-:W-:-:S08]  /*0330*/  DFMA R6, R4, R6, R4 ;  /* 0x000000060406722b */ /* 0x000fd00000000004 */
[----:B------:R-:W-:-:S08]  /*0340*/  DFMA R4, -R18, R6, 1 ;  /* 0x3ff000001204742b */ /* 0x000fd00000000106 */
[----:B------:R-:W-:-:S08]  /*0350*/  DFMA R4, R6, R4, R6 ;  /* 0x000000040604722b */ /* 0x000fd00000000006 */
[----:B------:R-:W-:-:S08]  /*0360*/  DMUL R6, R4, R30 ;  /* 0x0000001e04067228 */ /* 0x000fd00000000000 */
[----:B------:R-:W-:-:S08]  /*0370*/  DFMA R8, -R18, R6, R30 ;  /* 0x000000061208722b */ /* 0x000fd0000000011e */
[----:B------:R-:W-:-:S10]  /*0380*/  DFMA R4, R4, R8, R6 ;  /* 0x000000080404722b */ /* 0x000fd40000000006 */
[----:B------:R-:W-:-:S05]  /*0390*/  FFMA R0, RZ, R19, R5 ;  /* 0x00000013ff007223 */ /* 0x000fca0000000005 */
[----:B------:R-:W-:-:S13]  /*03a0*/  FSETP.GT.AND P0, PT, |R0|, 1.469367938527859385e-39, PT ;  /* 0x001000000000780b */ /* 0x000fda0003f04200 */
[----:B------:R-:W-:Y:S05]  /*03b0*/  @P0 BRA P2, `(.L_x_4) ;  /* 0x0000000000200947 */ /* 0x000fea0001000000 */
[----:B------:R-:W-:Y:S01]  /*03c0*/  IMAD.MOV.U32 R4, RZ, RZ, R30 ;  /* 0x000000ffff047224 */ /* 0x000fe200078e001e */
[----:B------:R-:W-:Y:S01]  /*03d0*/  MOV R0, 0x420 ;  /* 0x0000042000007802 */ /* 0x000fe20000000f00 */
[----:B------:R-:W-:Y:S02]  /*03e0*/  IMAD.MOV.U32 R5, RZ, RZ, R31 ;  /* 0x000000ffff057224 */ /* 0x000fe400078e001f */
[----:B------:R-:W-:Y:S02]  /*03f0*/  IMAD.MOV.U32 R6, RZ, RZ, R18 ;  /* 0x000000ffff067224 */ /* 0x000fe400078e0012 */
[----:B------:R-:W-:-:S07]  /*0400*/  IMAD.MOV.U32 R7, RZ, RZ, R19 ;  /* 0x000000ffff077224 */ /* 0x000fce00078e0013 */
[----:B------:R-:W-:Y:S05]  /*0410*/  CALL.REL.NOINC `($__internal_0_$__cuda_sm20_div_rn_f64_full) ;  /* 0x0000003c00887944 */ /* 0x000fea0003c00000 */
[----:B------:R-:W-:Y:S02]  /*0420*/  IMAD.MOV.U32 R4, RZ, RZ, R42 ;  /* 0x000000ffff047224 */ /* 0x000fe400078e002a */
[----:B------:R-:W-:-:S07]  /*0430*/  IMAD.MOV.U32 R5, RZ, RZ, R43 ;  /* 0x000000ffff057224 */ /* 0x000fce00078e002b */
.L_x_4:
[----:B------:R-:W-:Y:S05]  /*0440*/  BSYNC.RECONVERGENT B1 ;  /* 0x0000000000017941 */ /* 0x000fea0003800200 */
.L_x_3:
[----:B------:R-:W-:Y:S01]  /*0450*/  DMUL R6, R4, R4 ;  /* 0x0000000404067228 */ /* 0x000fe20000000000 */
[----:B------:R-:W-:Y:S01]  /*0460*/  IMAD.MOV.U32 R8, RZ, RZ, -0x2449a4b7 ;  /* 0xdbb65b49ff087424 */ /* 0x000fe200078e00ff */
[----:B------:R-:W-:Y:S01]  /*0470*/  UMOV UR4, 0x2a25ff7e ;  /* 0x2a25ff7e00047882 */ /* 0x000fe20000000000 */
[----:B------:R-:W-:Y:S01]  /*0480*/  IMAD.MOV.U32 R9, RZ, RZ, 0x3f2d3b63 ;  /* 0x3f2d3b63ff097424 */ /* 0x000fe200078e00ff */
[----:B------:R-:W-:Y:S01]  /*0490*/  UMOV UR5, 0x3ef53e1d ;  /* 0x3ef53e1d00057882 */ /* 0x000fe20000000000 */
[----:B------:R-:W-:Y:S01]  /*04a0*/  ISETP.GE.AND P2, PT, R29, RZ, PT ;  /* 0x000000ff1d00720c */ /* 0x000fe20003f46270 */
[----:B------:R-:W-:-:S03]  /*04b0*/  DSETP.NEU.AND P3, PT, R18, RZ, PT ;  /* 0x000000ff1200722a */ /* 0x000fc60003f6d000 */
[----:B------:R-:W-:Y:S01]  /*04c0*/  DFMA R8, R6, -UR4, R8 ;  /* 0x8000000406087c2b */ /* 0x000fe20008000008 */
[----:B------:R-:W-:Y:S01]  /*04d0*/  UMOV UR4, 0x8dde082e ;  /* 0x8dde082e00047882 */ /* 0x000fe20000000000 */
[----:B------:R-:W-:Y:S01]  /*04e0*/  UMOV UR5, 0x3f531278 ;  /* 0x3f53127800057882 */ /* 0x000fe20000000000 */
[----:B------:R-:W-:-:S05]  /*04f0*/  @P1 PLOP3.LUT P0, PT, P2, PT, PT, 0x80, 0x8 ;  /* 0x000000000008181c */ /* 0x000fca000170f070 */
[----:B------:R-:W-:Y:S01]  /*0500*/  DFMA R8, R6, R8, -UR4 ;  /* 0x8000000406087e2b */ /* 0x000fe20008000008 */
[----:B------:R-:W-:Y:S01]  /*0510*/  UMOV UR4, 0xc8249315 ;  /* 0xc824931500047882 */ /* 0x000fe20000000000 */
[----:B------:R-:W-:Y:S01]  /*0520*/  UMOV UR5, 0x3f6f9690 ;  /* 0x3f6f969000057882 */ /* 0x000fe20000000000 */
[----:B------:R-:W-:-:S05]  /*0530*/  @P3 IMAD.MOV.U32 R3, RZ, RZ, 0x7f3321d2 ;  /* 0x7f3321d2ff033424 */ /* 0x000fca00078e00ff */
[----:B------:R-:W-:Y:S01]  /*0540*/  DFMA R8, R6, R8, UR4 ;  /* 0x0000000406087e2b */ /* 0x000fe20008000008 */
[----:B------:R-:W-:Y:S01]  /*0550*/  UMOV UR4, 0xabc7cf0d ;  /* 0xabc7cf0d00047882 */ /* 0x000fe20000000000 */
[----:B------:R-:W-:-:S06]  /*0560*/  UMOV UR5, 0x3f82cf5a ;  /* 0x3f82cf5a00057882 */ /* 0x000fcc0000000000 */
[----:B------:R-:W-:Y:S01]  /*0570*/  DFMA R8, R6, R8, -UR4 ;  /* 0x8000000406087e2b */ /* 0x000fe20008000008 */
[----:B------:R-:W-:Y:S01]  /*0580*/  UMOV UR4, 0xb2a3bfde ;  /* 0xb2a3bfde00047882 */ /* 0x000fe20000000000 */
[----:B------:R-:W-:-:S06]  /*0590*/  UMOV UR5, 0x3f9162b0 ;  /* 0x3f9162b000057882 */ /* 0x000fcc0000000000 */
        /* <DEDUP_REMOVED lines=39> */
[----:B------:R-:W-:-:S08]  /*0810*/  DFMA R8, R6, R8, -UR4 ;  /* 0x8000000406087e2b */ /* 0x000fd00008000008 */
[----:B------:R-:W-:Y:S01]  /*0820*/  DMUL R8, R6, R8 ;  /* 0x0000000806087228 */ /* 0x000fe20000000000 */
[----:B------:R-:W-:Y:S02]  /*0830*/  @!P1 IMAD.MOV.U32 R6, RZ, RZ, 0x54442d18 ;  /* 0x54442d18ff069424 */ /* 0x000fe400078e00ff */
[----:B------:R-:W-:-:S05]  /*0840*/  @!P1 IMAD.MOV.U32 R7, RZ, RZ, 0x400921fb ;  /* 0x400921fbff079424 */ /* 0x000fca00078e00ff */
[----:B------:R-:W-:Y:S01]  /*0850*/  DFMA R30, R8, R4, R4 ;  /* 0x00000004081e722b */ /* 0x000fe20000000004 */
[----:B------:R-:W-:Y:S02]  /*0860*/  @P1 IMAD.MOV.U32 R8, RZ, RZ, 0x54442d18 ;  /* 0x54442d18ff081424 */ /* 0x000fe400078e00ff */
[----:B------:R-:W-:-:S05]  /*0870*/  @P1 IMAD.MOV.U32 R9, RZ, RZ, 0x3ff921fb ;  /* 0x3ff921fbff091424 */ /* 0x000fca00078e00ff */
[----:B------:R-:W-:Y:S02]  /*0880*/  @P1 DADD R4, -RZ, -R30 ;  /* 0x00000000ff041229 */ /* 0x000fe4000000091e */
[----:B------:R-:W-:-:S08]  /*0890*/  @!P1 DADD R6, -R30, R6 ;  /* 0x000000001e069229 */ /* 0x000fd00000000106 */
[----:B------:R-:W-:Y:S02]  /*08a0*/  @P1 FSEL R4, R30, R4, !P0 ;  /* 0x000000041e041208 */ /* 0x000fe40004000000 */
[----:B------:R-:W-:Y:S02]  /*08b0*/  @P1 FSEL R5, R31, R5, !P0 ;  /* 0x000000051f051208 */ /* 0x000fe40004000000 */
[----:B------:R-:W-:-:S04]  /*08c0*/  @!P1 PLOP3.LUT P0, PT, P2, PT, PT, 0x80, 0x8 ;  /* 0x000000000008981c */ /* 0x000fc8000170f070 */
[----:B------:R-:W-:Y:S01]  /*08d0*/  @P1 DADD R4, R4, R8 ;  /* 0x0000000004041229 */ /* 0x000fe20000000008 */
[----:B------:R-:W-:Y:S01]  /*08e0*/  @P3 FSEL R3, R3, 3.37028055040000000000e+12, !P0 ;  /* 0x54442d1803033808 */ /* 0x000fe20004000000 */
[----:B------:R-:W-:-:S04]  /*08f0*/  @P3 IMAD.MOV.U32 R9, RZ, RZ, 0x4002d97c ;  /* 0x4002d97cff093424 */ /* 0x000fc800078e00ff */
[----:B------:R-:W-:Y:S02]  /*0900*/  @!P1 FSEL R4, R6, R30, !P0 ;  /* 0x0000001e06049208 */ /* 0x000fe40004000000 */
[----:B------:R-:W-:Y:S01]  /*0910*/  @!P1 FSEL R5, R7, R31, !P0 ;  /* 0x0000001f07059208 */ /* 0x000fe20004000000 */
[C-C-:B------:R-:W-:Y:S01]  /*0920*/  @P3 DSETP.NEU.AND P1, PT, |R28|.reuse, |R20|.reuse, PT ;  /* 0x400000141c00322a */ /* 0x140fe20003f2d200 */
[----:B------:R-:W-:Y:S01]  /*0930*/  @P3 FSEL R9, R9, 1.8213495016098022461, !P0 ;  /* 0x3fe921fb09093808 */ /* 0x000fe20004000000 */
[----:B------:R-:W-:Y:S01]  /*0940*/  DADD R28, |R28|, |R20| ;  /* 0x000000001c1c7229 */ /* 0x000fe20000000614 */
[----:B------:R-:W-:Y:S02]  /*0950*/  @!P3 FSEL R7, RZ, 2.1426990032196044922, P0 ;  /* 0x400921fbff07b808 */ /* 0x000fe40000000000 */
[----:B------:R-:W-:Y:S02]  /*0960*/  @!P3 FSEL R6, RZ, 3.37028055040000000000e+12, P0 ;  /* 0x54442d18ff06b808 */ /* 0x000fe40000000000 */
[----:B------:R-:W-:-:S02]  /*0970*/  @P3 FSEL R5, R9, R5, !P1 ;  /* 0x0000000509053208 */ /* 0x000fc40004800000 */
[----:B------:R-:W-:Y:S01]  /*0980*/  @P3 FSEL R0, R3, R4, !P1 ;  /* 0x0000000403003208 */ /* 0x000fe20004800000 */
[----:B------:R-:W-:Y:S02]  /*0990*/  DSETP.NAN.AND P0, PT, R28, R28, PT ;  /* 0x0000001c1c00722a */ /* 0x000fe40003f08000 */
[----:B------:R-:W-:Y:S02]  /*09a0*/  @P3 IMAD.MOV.U32 R7, RZ, RZ, R5 ;  /* 0x000000ffff073224 */ /* 0x000fe400078e0005 */
[----:B------:R-:W-:-:S03]  /*09b0*/  @P3 IMAD.MOV.U32 R6, RZ, RZ, R0 ;  /* 0x000000ffff063224 */ /* 0x000fc600078e0000 */
[----:B------:R-:W-:Y:S02]  /*09c0*/  LOP3.LUT R21, R7, 0x80000000, R21, 0xb8, !PT ;  /* 0x8000000007157812 */ /* 0x000fe400078eb815 */
[----:B------:R-:W-:Y:S02]  /*09d0*/  FSEL R6, R28, R6, P0 ;  /* 0x000000061c067208 */ /* 0x000fe40000000000 */
[----:B------:R-:W-:-:S07]  /*09e0*/  FSEL R7, R29, R21, P0 ;  /* 0x000000151d077208 */ /* 0x000fce0000000000 */
.L_x_2:
[----:B------:R-:W-:Y:S05]  /*09f0*/  BSYNC.RECONVERGENT B0 ;  /* 0x0000000000007941 */ /* 0x000fea0003800200 */
.L_x_1:
[----:B------:R-:W-:Y:S01]  /*0a00*/  UMOV UR4, 0x54442d18 ;  /* 0x54442d1800047882 */ /* 0x000fe20000000000 */
[----:B------:R-:W-:Y:S01]  /*0a10*/  UMOV UR5, 0x401921fb ;  /* 0x401921fb00057882 */ /* 0x000fe20000000000 */
[C---:B------:R-:W-:Y:S01]  /*0a20*/  DSETP.GEU.AND P0, PT, R6.reuse, RZ, PT ;  /* 0x000000ff0600722a */ /* 0x040fe20003f0e000 */
[----:B------:R-:W-:Y:S01]  /*0a30*/  UMOV UR6, 0x54442d18 ;  /* 0x54442d1800067882 */ /* 0x000fe20000000000 */
[----:B------:R-:W-:Y:S01]  /*0a40*/  DADD R4, R6, UR4 ;  /* 0x0000000406047e29 */ /* 0x000fe20008000000 */
[----:B------:R-:W-:-:S09]  /*0a50*/  UMOV UR7, 0x401921fb ;  /* 0x401921fb00077882 */ /* 0x000fd20000000000 */
[----:B------:R-:W-:Y:S02]  /*0a60*/  FSEL R6, R4, R6, !P0 ;  /* 0x0000000604067208 */ /* 0x000fe40004000000 */
[----:B------:R-:W-:-:S06]  /*0a70*/  FSEL R7, R5, R7, !P0 ;  /* 0x0000000705077208 */ /* 0x000fcc0004000000 */
[C---:B------:R-:W-:Y:S02]  /*0a80*/  DADD R4, R6.reuse, -UR6 ;  /* 0x8000000606047e29 */ /* 0x040fe40008000000 */
[----:B------:R-:W-:-:S08]  /*0a90*/  DSETP.GE.AND P0, PT, R6, UR4, PT ;  /* 0x0000000406007e2a */ /* 0x000fd0000bf06000 */
[----:B------:R-:W-:Y:S02]  /*0aa0*/  FSEL R4, R6, R4, !P0 ;  /* 0x0000000406047208 */ /* 0x000fe40004000000 */
[----:B------:R-:W-:Y:S01]  /*0ab0*/  FSEL R5, R7, R5, !P0 ;  /* 0x0000000507057208 */ /* 0x000fe20004000000 */
[----:B------:R-:W-:-:S04]  /*0ac0*/  DSETP.NEU.AND P0, PT, R14, RZ, PT ;  /* 0x000000ff0e00722a */ /* 0x000fc80003f0d000 */
[----:B------:R0:W-:Y:S02]  /*0ad0*/  STS.64 [R25+0x28], R4 ;  /* 0x0000280419007388 */ /* 0x0001e40000000a00 */
[----:B------:R-:W-:-:S14]  /*0ae0*/  DSETP.NEU.OR P0, PT, R12, |R10|, P0 ;  /* 0x4000000a0c00722a */ /* 0x000fdc000070d400 */
[----:B0-----:R-:W-:Y:S05]  /*0af0*/  @P0 BRA `(.L_x_5) ;  /* 0x0000000000180947 */ /* 0x001fea0003800000 */
[C---:B------:R-:W-:Y:S02]  /*0b00*/  DSETP.GE.AND P0, PT, R10.reuse, RZ, PT ;  /* 0x000000ff0a00722a */ /* 0x040fe40003f06000 */
[----:B------:R-:W-:-:S12]  /*0b10*/  DADD R10, |R10|, 100000 ;  /* 0x40f86a000a0a7429 */ /* 0x000fd80000000200 */
[----:B------:R-:W-:Y:S01]  /*0b20*/  @!P0 DADD R4, -RZ, -R10 ;  /* 0x00000000ff048229 */ /* 0x000fe2000000090a */
[----:B------:R0:W-:Y:S06]  /*0b30*/  @P0 STS.64 [R25+0x30], R10 ;  /* 0x0000300a19000388 */ /* 0x0001ec0000000a00 */
[----:B------:R0:W-:Y:S01]  /*0b40*/  @!P0 STS.64 [R25+0x30], R4 ;  /* 0x0000300419008388 */ /* 0x0001e20000000a00 */
[----:B------:R-:W-:Y:S05]  /*0b50*/  BRA `(.L_x_6) ;  /* 0x0000000400f47947 */ /* 0x000fea0003800000 */
.L_x_5:
[C-C-:B------:R-:W-:Y:S01]  /*0b60*/  DADD R6, |R10|.reuse, R12.reuse ;  /* 0x000000000a067229 */ /* 0x140fe2000000020c */
[----:B------:R-:W-:Y:S01]  /*0b70*/  IMAD.MOV.U32 R8, RZ, RZ, 0x1 ;  /* 0x00000001ff087424 */ /* 0x000fe200078e00ff */
[C-C-:B------:R-:W-:Y:S01]  /*0b80*/  DADD R4, R10.reuse, R12.reuse ;  /* 0x000000000a047229 */ /* 0x140fe2000000000c */
[----:B------:R-:W-:Y:S01]  /*0b90*/  IMAD.MOV.U32 R0, RZ, RZ, RZ ;  /* 0x000000ffff007224 */ /* 0x000fe200078e00ff */
[----:B------:R-:W-:Y:S01]  /*0ba0*/  DADD R12, -R10, R12 ;  /* 0x000000000a0c7229 */ /* 0x000fe2000000010c */
[----:B------:R-:W-:Y:S03]  /*0bb0*/  BSSY.RECONVERGENT B0, `(.L_x_7) ;  /* 0x000001e000007945 */ /* 0x000fe60003800200 */
[----:B------:R-:W-:-:S04]  /*0bc0*/  DMUL R6, R6, R6 ;  /* 0x0000000606067228 */ /* 0x000fc80000000000 */
[----:B------:R-:W-:Y:S02]  /*0bd0*/  DFMA R4, R4, R12, -R14 ;  /* 0x0000000c0404722b */ /* 0x000fe4000000080e */
[----:B------:R-:W0:Y:S06]  /*0be0*/  MUFU.RCP64H R9, R7 ;  /* 0x0000000700097308 */ /* 0x000e2c0000001800 */
[----:B------:R-:W-:Y:S02]  /*0bf0*/  DSETP.MAX.AND P0, P1, RZ, R4, PT ;  /* 0x00000004ff00722a */ /* 0x000fe4000390f000 */
[----:B------:R-:W-:-:S02]  /*0c00*/  IMAD.MOV.U32 R3, RZ, RZ, R4 ;  /* 0x000000ffff037224 */ /* 0x000fc400078e0004 */
[----:B------:R-:W-:Y:S02]  /*0c10*/  IMAD.MOV.U32 R4, RZ, RZ, RZ ;  /* 0x000000ffff047224 */ /* 0x000fe400078e00ff */
[----:B------:R-:W-:-:S03]  /*0c20*/  FSEL R13, R0, R5, P0 ;  /* 0x00000005000d7208 */ /* 0x000fc60000000000 */
[----:B------:R-:W-:Y:S01]  /*0c30*/  SEL R4, R4, R3, P0 ;  /* 0x0000000304047207 */ /* 0x000fe20000000000 */
[----:B0-----:R-:W-:-:S04]  /*0c40*/  DFMA R18, -R6, R8, 1 ;  /* 0x3ff000000612742b */ /* 0x001fc80000000108 */
[----:B------:R-:W-:-:S04]  /*0c50*/  @P1 LOP3.LUT R13, R5, 0x80000, RZ, 0xfc, !PT ;  /* 0x00080000050d1812 */ /* 0x000fc800078efcff */
[----:B------:R-:W-:Y:S01]  /*0c60*/  DFMA R18, R18, R18, R18 ;  /* 0x000000121212722b */ /* 0x000fe20000000012 */
[----:B------:R-:W-:-:S06]  /*0c70*/  IMAD.MOV.U32 R5, RZ, RZ, R13 ;  /* 0x000000ffff057224 */ /* 0x000fcc00078e000d */
[----:B------:R-:W-:Y:S02]  /*0c80*/  DADD R14, R14, R4 ;  /* 0x000000000e0e7229 */ /* 0x000fe40000000004 */
[----:B------:R-:W-:-:S08]  /*0c90*/  DFMA R18, R8, R18, R8 ;  /* 0x000000120812722b */ /* 0x000fd00000000008 */
[----:B------:R-:W-:Y:S01]  /*0ca0*/  DFMA R8, -R6, R18, 1 ;  /* 0x3ff000000608742b */ /* 0x000fe20000000112 */
[----:B------:R-:W-:-:S07]  /*0cb0*/  FSETP.GEU.AND P1, PT, |R15|, 6.5827683646048100446e-37, PT ;  /* 0x036000000f00780b */ /* 0x000fce0003f2e200 */
        /* <DEDUP_REMOVED lines=9> */
[----:B------:R-:W-:-:S07]  /*0d50*/  IMAD.MOV.U32 R5, RZ, RZ, R15 ;  /* 0x000000ffff057224 */ /* 0x000fce00078e000f */
[----:B------:R-:W-:Y:S05]  /*0d60*/  CALL.REL.NOINC `($__internal_0_$__cuda_sm20_div_rn_f64_full) ;  /* 0x0000003400347944 */ /* 0x000fea0003c00000 */
[----:B------:R-:W-:Y:S02]  /*0d70*/  IMAD.MOV.U32 R4, RZ, RZ, R42 ;  /* 0x000000ffff047224 */ /* 0x000fe400078e002a */
[----:B------:R-:W-:-:S07]  /*0d80*/  IMAD.MOV.U32 R5, RZ, RZ, R43 ;  /* 0x000000ffff057224 */ /* 0x000fce00078e002b */
.L_x_8:
[----:B------:R-:W-:Y:S05]  /*0d90*/  BSYNC.RECONVERGENT B0 ;  /* 0x0000000000007941 */ /* 0x000fea0003800200 */
.L_x_7:
[----:B------:R-:W-:Y:S01]  /*0da0*/  ISETP.GT.AND P0, PT, R5, 0xfffff, PT ;  /* 0x000fffff0500780c */ /* 0x000fe20003f04270 */
[----:B------:R-:W-:Y:S01]  /*0db0*/  IMAD.MOV.U32 R6, RZ, RZ, R4 ;  /* 0x000000ffff067224 */ /* 0x000fe200078e0004 */
[----:B------:R-:W-:Y:S01]  /*0dc0*/  BSSY.RECONVERGENT B0, `(.L_x_9) ;  /* 0x0000051000007945 */ /* 0x000fe20003800200 */
[--C-:B------:R-:W-:Y:S02]  /*0dd0*/  IMAD.MOV.U32 R7, RZ, RZ, R5.reuse ;  /* 0x000000ffff077224 */ /* 0x100fe400078e0005 */
[----:B------:R-:W-:-:S08]  /*0de0*/  IMAD.MOV.U32 R3, RZ, RZ, R5 ;  /* 0x000000ffff037224 */ /* 0x000fd000078e0005 */
[----:B------:R-:W-:-:S10]  /*0df0*/  @!P0 DMUL R6, R6, 1.80143985094819840000e+16 ;  /* 0x4350000006068828 */ /* 0x000fd40000000000 */
[----:B------:R-:W-:Y:S02]  /*0e00*/  @!P0 IMAD.MOV.U32 R3, RZ, RZ, R7 ;  /* 0x000000ffff038224 */ /* 0x000fe400078e0007 */
[----:B------:R-:W-:Y:S02]  /*0e10*/  @!P0 IMAD.MOV.U32 R4, RZ, RZ, R6 ;  /* 0x000000ffff048224 */ /* 0x000fe400078e0006 */
[----:B------:R-:W-:-:S05]  /*0e20*/  VIADD R0, R3, 0xffffffff ;  /* 0xffffffff03007836 */ /* 0x000fca0000000000 */
[----:B------:R-:W-:Y:S01]  /*0e30*/  ISETP.GT.U32.AND P1, PT, R0, 0x7feffffe, PT ;  /* 0x7feffffe0000780c */ /* 0x000fe20003f24070 */
[----:B------:R-:W-:Y:S02]  /*0e40*/  IMAD.MOV.U32 R0, RZ, RZ, -0x3ff ;  /* 0xfffffc01ff007424 */ /* 0x000fe400078e00ff */
[----:B------:R-:W-:-:S10]  /*0e50*/  @!P0 IMAD.MOV.U32 R0, RZ, RZ, -0x435 ;  /* 0xfffffbcbff008424 */ /* 0x000fd400078e00ff */
[----:B------:R-:W-:Y:S05]  /*0e60*/  @P1 BRA `(.L_x_10) ;  /* 0x0000000400001947 */ /* 0x000fea0003800000 */
[----:B------:R-:W-:Y:S01]  /*0e70*/  LOP3.LUT R5, R3, 0xfffff, RZ, 0xc0, !PT ;  /* 0x000fffff03057812 */ /* 0x000fe200078ec0ff */
[----:B------:R-:W-:Y:S01]  /*0e80*/  IMAD.MOV.U32 R6, RZ, RZ, RZ ;  /* 0x000000ffff067224 */ /* 0x000fe200078e00ff */
[----:B------:R-:W-:Y:S01]  /*0e90*/  UMOV UR4, 0x3ae80f1e ;  /* 0x3ae80f1e00047882 */ /* 0x000fe20000000000 */
[----:B------:R-:W-:Y:S01]  /*0ea0*/  IMAD.MOV.U32 R18, RZ, RZ, -0x748574fc ;  /* 0x8b7a8b04ff127424 */ /* 0x000fe200078e00ff */
[----:B------:R-:W-:Y:S01]  /*0eb0*/  LOP3.LUT R5, R5, 0x3ff00000, RZ, 0xfc, !PT ;  /* 0x3ff0000005057812 */ /* 0x000fe200078efcff */
[----:B------:R-:W-:Y:S01]  /*0ec0*/  IMAD.MOV.U32 R19, RZ, RZ, 0x3ed0ee25 ;  /* 0x3ed0ee25ff137424 */ /* 0x000fe200078e00ff */
[----:B------:R-:W-:Y:S01]  /*0ed0*/  UMOV UR5, 0x3eb1380b ;  /* 0x3eb1380b00057882 */ /* 0x000fe20000000000 */
[----:B------:R-:W-:Y:S01]  /*0ee0*/  LEA.HI R0, R3, R0, RZ, 0xc ;  /* 0x0000000003007211 */ /* 0x000fe200078f60ff */
[----:B------:R-:W-:Y:S01]  /*0ef0*/  IMAD.MOV.U32 R29, RZ, RZ, 0x43300000 ;  /* 0x43300000ff1d7424 */ /* 0x000fe200078e00ff */
[----:B------:R-:W-:Y:S01]  /*0f00*/  ISETP.GE.U32.AND P0, PT, R5, 0x3ff6a09f, PT ;  /* 0x3ff6a09f0500780c */ /* 0x000fe20003f06070 */
[----:B------:R-:W-:Y:S01]  /*0f10*/  UMOV UR6, 0x80000000 ;  /* 0x8000000000067882 */ /* 0x000fe20000000000 */
[----:B------:R-:W-:-:S11]  /*0f20*/  UMOV UR7, 0x43300000 ;  /* 0x4330000000077882 */ /* 0x000fd60000000000 */
[----:B------:R-:W-:Y:S02]  /*0f30*/  @P0 VIADD R7, R5, 0xfff00000 ;  /* 0xfff0000005070836 */ /* 0x000fe40000000000 */
[----:B------:R-:W-:Y:S02]  /*0f40*/  @P0 VIADD R0, R0, 0x1 ;  /* 0x0000000100000836 */ /* 0x000fe40000000000 */
[----:B------:R-:W-:-:S03]  /*0f50*/  @P0 IMAD.MOV.U32 R5, RZ, RZ, R7 ;  /* 0x000000ffff050224 */ /* 0x000fc600078e0007 */
[----:B------:R-:W-:-:S03]  /*0f60*/  LOP3.LUT R28, R0, 0x80000000, RZ, 0x3c, !PT ;  /* 0x80000000001c7812 */ /* 0x000fc600078e3cff */
[C---:B------:R-:W-:Y:S02]  /*0f70*/  DADD R14, R4.reuse, 1 ;  /* 0x3ff00000040e7429 */ /* 0x040fe40000000000 */
[----:B------:R-:W-:-:S04]  /*0f80*/  DADD R4, R4, -1 ;  /* 0xbff0000004047429 */ /* 0x000fc80000000000 */
[----:B------:R-:W0:Y:S02]  /*0f90*/  MUFU.RCP64H R7, R15 ;  /* 0x0000000f00077308 */ /* 0x000e240000001800 */
[----:B0-----:R-:W-:-:S08]  /*0fa0*/  DFMA R8, -R14, R6, 1 ;  /* 0x3ff000000e08742b */ /* 0x001fd00000000106 */
[----:B------:R-:W-:-:S08]  /*0fb0*/  DFMA R8, R8, R8, R8 ;  /* 0x000000080808722b */ /* 0x000fd00000000008 */
[----:B------:R-:W-:-:S08]  /*0fc0*/  DFMA R6, R6, R8, R6 ;  /* 0x000000080606722b */ /* 0x000fd00000000006 */
[----:B------:R-:W-:-:S08]  /*0fd0*/  DMUL R8, R4, R6 ;  /* 0x0000000604087228 */ /* 0x000fd00000000000 */
[----:B------:R-:W-:-:S08]  /*0fe0*/  DFMA R8, R4, R6, R8 ;  /* 0x000000060408722b */ /* 0x000fd00000000008 */
[----:B------:R-:W-:Y:S02]  /*0ff0*/  DMUL R12, R8, R8 ;  /* 0x00000008080c7228 */ /* 0x000fe40000000000 */
[----:B------:R-:W-:-:S06]  /*1000*/  DADD R20, R4, -R8 ;  /* 0x0000000004147229 */ /* 0x000fcc0000000808 */
[----:B------:R-:W-:Y:S01]  /*1010*/  DFMA R14, R12, UR4, R18 ;  /* 0x000000040c0e7c2b */ /* 0x000fe20008000012 */
[----:B------:R-:W-:Y:S01]  /*1020*/  UMOV UR4, 0x9f02676f ;  /* 0x9f02676f00047882 */ /* 0x000fe20000000000 */
[----:B------:R-:W-:Y:S01]  /*1030*/  UMOV UR5, 0x3ef3b266 ;  /* 0x3ef3b26600057882 */ /* 0x000fe20000000000 */
[----:B------:R-:W-:-:S05]  /*1040*/  DADD R20, R20, R20 ;  /* 0x0000000014147229 */ /* 0x000fca0000000014 */
[----:B------:R-:W-:Y:S01]  /*1050*/  DFMA R14, R12, R14, UR4 ;  /* 0x000000040c0e7e2b */ /* 0x000fe2000800000e */
[----:B------:R-:W-:Y:S01]  /*1060*/  UMOV UR4, 0xa9ab0956 ;  /* 0xa9ab095600047882 */ /* 0x000fe20000000000 */
[----:B------:R-:W-:Y:S01]  /*1070*/  UMOV UR5, 0x3f1745cb ;  /* 0x3f1745cb00057882 */ /* 0x000fe20000000000 */
[----:B------:R-:W-:-:S05]  /*1080*/  DFMA R20, R4, -R8, R20 ;  /* 0x800000080414722b */ /* 0x000fca0000000014 */
[----:B------:R-:W-:Y:S01]  /*1090*/  DFMA R14, R12, R14, UR4 ;  /* 0x000000040c0e7e2b */ /* 0x000fe2000800000e */
[----:B------:R-:W-:Y:S01]  /*10a0*/  UMOV UR4, 0x2d1b5154 ;  /* 0x2d1b515400047882 */ /* 0x000fe20000000000 */
[----:B------:R-:W-:Y:S01]  /*10b0*/  UMOV UR5, 0x3f3c71c7 ;  /* 0x3f3c71c700057882 */ /* 0x000fe20000000000 */
[----:B------:R-:W-:-:S05]  /*10c0*/  DMUL R20, R6, R20 ;  /* 0x0000001406147228 */ /* 0x000fca0000000000 */
[----:B------:R-:W-:Y:S01]  /*10d0*/  DFMA R14, R12, R14, UR4 ;  /* 0x000000040c0e7e2b */ /* 0x000fe2000800000e */
[----:B------:R-:W-:Y:S01]  /*10e0*/  UMOV UR4, 0x923be72d ;  /* 0x923be72d00047882 */ /* 0x000fe20000000000 */
[----:B------:R-:W-:-:S06]  /*10f0*/  UMOV UR5, 0x3f624924 ;  /* 0x3f62492400057882 */ /* 0x000fcc0000000000 */
[----:B------:R-:W-:Y:S01]  /*1100*/  DFMA R18, R12, R14, UR4 ;  /* 0x000000040c127e2b */ /* 0x000fe2000800000e */
[----:B------:R-:W-:Y:S01]  /*1110*/  UMOV UR4, 0x9999a3c4 ;  /* 0x9999a3c400047882 */ /* 0x000fe20000000000 */
[----:B------:R-:W-:Y:S01]  /*1120*/  UMOV UR5, 0x3f899999 ;  /* 0x3f89999900057882 */ /* 0x000fe20000000000 */
[----:B------:R-:W-:Y:S01]  /*1130*/  DADD R14, R28, -UR6 ;  /* 0x800000061c0e7e29 */ /* 0x000fe20008000000 */
[----:B------:R-:W-:Y:S01]  /*1140*/  UMOV UR6, 0xfefa39ef ;  /* 0xfefa39ef00067882 */ /* 0x000fe20000000000 */
[----:B------:R-:W-:-:S03]  /*1150*/  UMOV UR7, 0x3fe62e42 ;  /* 0x3fe62e4200077882 */ /* 0x000fc60000000000 */
[----:B------:R-:W-:Y:S01]  /*1160*/  DFMA R18, R12, R18, UR4 ;  /* 0x000000040c127e2b */ /* 0x000fe20008000012 */
[----:B------:R-:W-:Y:S01]  /*1170*/  UMOV UR4, 0x55555554 ;  /* 0x5555555400047882 */ /* 0x000fe20000000000 */
[----:B------:R-:W-:Y:S01]  /*1180*/  UMOV UR5, 0x3fb55555 ;  /* 0x3fb5555500057882 */ /* 0x000fe20000000000 */
[----:B------:R-:W-:-:S05]  /*1190*/  DFMA R4, R14, UR6, R8 ;  /* 0x000000060e047c2b */ /* 0x000fca0008000008 */
[----:B------:R-:W-:Y:S01]  /*11a0*/  DFMA R18, R12, R18, UR4 ;  /* 0x000000040c127e2b */ /* 0x000fe20008000012 */
[----:B------:R-:W-:Y:S01]  /*11b0*/  UMOV UR4, 0xfefa39ef ;  /* 0xfefa39ef00047882 */ /* 0x000fe20000000000 */
[----:B------:R-:W-:Y:S02]  /*11c0*/  UMOV UR5, 0x3fe62e42 ;  /* 0x3fe62e4200057882 */ /* 0x000fe40000000000 */
[----:B------:R-:W-:Y:S01]  /*11d0*/  DFMA R28, R14, -UR4, R4 ;  /* 0x800000040e1c7c2b */ /* 0x000fe20008000004 */
[----:B------:R-:W-:Y:S01]  /*11e0*/  UMOV UR4, 0x3b39803f ;  /* 0x3b39803f00047882 */ /* 0x000fe20000000000 */
[----:B------:R-:W-:Y:S02]  /*11f0*/  UMOV UR5, 0x3c7abc9e ;  /* 0x3c7abc9e00057882 */ /* 0x000fe40000000000 */
[----:B------:R-:W-:-:S04]  /*1200*/  DMUL R18, R12, R18 ;  /* 0x000000120c127228 */ /* 0x000fc80000000000 */
[----:B------:R-:W-:-:S04]  /*1210*/  DADD R28, -R8, R28 ;  /* 0x00000000081c7229 */ /* 0x000fc8000000011c */
[----:B------:R-:W-:-:S08]  /*1220*/  DFMA R18, R8, R18, R20 ;  /* 0x000000120812722b */ /* 0x000fd00000000014 */
[----:B------:R-:W-:-:S08]  /*1230*/  DADD R18, R18, -R28 ;  /* 0x0000000012127229 */ /* 0x000fd0000000081c */
[----:B------:R-:W-:-:S08]  /*1240*/  DFMA R18, R14, UR4, R18 ;  /* 0x000000040e127c2b */ /* 0x000fd00008000012 */
[----:B------:R-:W-:Y:S01]  /*1250*/  DADD R4, R4, R18 ;  /* 0x0000000004047229 */ /* 0x000fe20000000012 */
[----:B------:R-:W-:Y:S10]  /*1260*/  BRA `(.L_x_11) ;  /* 0x0000000000187947 */ /* 0x000ff40003800000 */
.L_x_10:
[----:B------:R-:W-:Y:S01]  /*1270*/  IMAD.MOV.U32 R4, RZ, RZ, 0x0 ;  /* 0x00000000ff047424 */ /* 0x000fe200078e00ff */
[----:B------:R-:W-:Y:S01]  /*1280*/  LOP3.LUT P0, RZ, R7, 0x7fffffff, RZ, 0xc0, !PT ;  /* 0x7fffffff07ff7812 */ /* 0x000fe2000780c0ff */
[----:B------:R-:W-:-:S06]  /*1290*/  IMAD.MOV.U32 R5, RZ, RZ, 0x7ff00000 ;  /* 0x7ff00000ff057424 */ /* 0x000fcc00078e00ff */
[----:B------:R-:W-:-:S10]  /*12a0*/  DFMA R4, R6, R4, +INF ;  /* 0x7ff000000604742b */ /* 0x000fd40000000004 */
[----:B------:R-:W-:Y:S02]  /*12b0*/  FSEL R4, R4, RZ, P0 ;  /* 0x000000ff04047208 */ /* 0x000fe40000000000 */
[----:B------:R-:W-:-:S07]  /*12c0*/  FSEL R5, R5, -QNAN , P0 ;  /* 0xfff0000005057808 */ /* 0x000fce0000000000 */
.L_x_11:
[----:B------:R-:W-:Y:S05]  /*12d0*/  BSYNC.RECONVERGENT B0 ;  /* 0x0000000000007941 */ /* 0x000fea0003800200 */
.L_x_9:
[----:B------:R-:W-:Y:S02]  /*12e0*/  DSETP.GT.AND P0, PT, R10, RZ, PT ;  /* 0x000000ff0a00722a */ /* 0x000fe40003f04000 */
[----:B------:R-:W-:-:S07]  /*12f0*/  DMUL R6, R4, 0.5 ;  /* 0x3fe0000004067828 */ /* 0x000fce0000000000 */
[----:B------:R1:W-:Y:S05]  /*1300*/  STS.64 [R25+0x30], R6 ;  /* 0x0000300619007388 */ /* 0x0003ea0000000a00 */
[----:B------:R-:W-:-:S07]  /*1310*/  @P0 DADD R4, -RZ, -R6 ;  /* 0x00000000ff040229 */ /* 0x000fce0000000906 */
[----:B------:R1:W-:Y:S04]  /*1320*/  @P0 STS.64 [R25+0x30], R4 ;  /* 0x0000300419000388 */ /* 0x0003e80000000a00 */
.L_x_6:
[----:B------:R-:W-:Y:S01]  /*1330*/  ISETP.NE.AND P0, PT, R17, RZ, PT ;  /* 0x000000ff1100720c */ /* 0x000fe20003f05270 */
[----:B------:R-:W-:-:S12]  /*1340*/  WARPSYNC.ALL ;  /* 0x0000000000007948 */ /* 0x000fd80003800000 */
[----:B------:R-:W2:Y:S01]  /*1350*/  @!P0 S2R R3, SR_CgaCtaId ;  /* 0x0000000000038919 */ /* 0x000ea20000008800 */
[----:B------:R-:W-:Y:S01]  /*1360*/  @!P0 MOV R0, 0x400 ;  /* 0x0000040000008802 */ /* 0x000fe20000000f00 */
[----:B-1----:R-:W-:Y:S02]  /*1370*/  @!P0 IMAD.MOV.U32 R6, RZ, RZ, -0x1 ;  /* 0xffffffffff068424 */ /* 0x002fe400078e00ff */
[----:B0-----:R-:W-:Y:S02]  /*1380*/  @!P0 IMAD.MOV.U32 R4, RZ, RZ, 0x20000000 ;  /* 0x20000000ff048424 */ /* 0x001fe400078e00ff */
[----:B------:R-:W-:Y:S02]  /*1390*/  @!P0 IMAD.MOV.U32 R5, RZ, RZ, 0x4202a05f ;  /* 0x4202a05fff058424 */ /* 0x000fe400078e00ff */
[----:B------:R-:W-:Y:S01]  /*13a0*/  IMAD.MOV.U32 R7, RZ, RZ, R6 ;  /* 0x000000ffff077224 */ /* 0x000fe200078e0006 */
[----:B--2---:R-:W-:-:S05]  /*13b0*/  @!P0 LEA R3, R3, R0, 0x18 ;  /* 0x0000000003038211 */ /* 0x004fca00078ec0ff */
[----:B------:R0:W-:Y:S04]  /*13c0*/  @!P0 STS.64 [R3+0x4d70], R4 ;  /* 0x004d700403008388 */ /* 0x0001e80000000a00 */
[----:B------:R0:W-:Y:S01]  /*13d0*/  @!P0 STS.64 [R3+0x4d78], R6 ;  /* 0x004d780603008388 */ /* 0x0001e20000000a00 */
[----:B------:R-:W-:Y:S06]  /*13e0*/  BAR.SYNC.DEFER_BLOCKING 0x0 ;  /* 0x0000000000007b1d */ /* 0x000fec0000010000 */
.L_x_0:
[----:B------:R-:W1:Y:S02]  /*13f0*/  LDC R19, c[0x0][0x388] ;  /* 0x0000e200ff137b82 */ /* 0x000e640000000800 */
[----:B-1----:R-:W-:-:S04]  /*1400*/  ISETP.GE.AND P0, PT, R17, R19, PT ;  /* 0x000000131100720c */ /* 0x002fc80003f06270 */
[----:B------:R-:W-:-:S13]  /*1410*/  ISETP.LT.OR P0, PT, R19, 0x1, P0 ;  /* 0x000000011300780c */ /* 0x000fda0000701670 */
[----:B------:R-:W-:Y:S05]  /*1420*/  @P0 EXIT ;  /* 0x000000000000094d */ /* 0x000fea0003800000 */
[----:B------:R-:W-:Y:S01]  /*1430*/  ULOP3.LUT UR4, URZ, UR36, URZ, 0x33, !UPT ;  /* 0x00000024ff047292 */ /* 0x000fe2000f8e33ff */
[----:B------:R-:W-:Y:S01]  /*1440*/  VIADD R24, R17, 0x1 ;  /* 0x0000000111187836 */ /* 0x000fe20000000000 */
[----:B------:R-:W-:Y:S01]  /*1450*/  PRMT R18, RZ, 0x7610, R18 ;  /* 0x00007610ff127816 */ /* 0x000fe20000000012 */
[----:B------:R-:W-:-:S03]  /*1460*/  VIADD R23, R25, 0x90 ;  /* 0x0000009019177836 */ /* 0x000fc60000000000 */
[----:B------:R-:W-:Y:S01]  /*1470*/  IADD3 R19, PT, PT, -R22, UR4, R19 ;  /* 0x0000000416137c10 */ /* 0x000fe2000fffe113 */
[----:B------:R-:W-:-:S07]  /*1480*/  IMAD.MOV.U32 R22, RZ, RZ, RZ ;  /* 0x000000ffff167224 */ /* 0x000fce00078e00ff */
.L_x_46:
[----:B-1----:R-:W1:Y:S01]  /*1490*/  S2UR UR5, SR_CgaCtaId ;  /* 0x00000000000579c3 */ /* 0x002e620000008800 */
[----:B------:R-:W-:Y:S01]  /*14a0*/  UMOV UR4, 0x400 ;  /* 0x0000040000047882 */ /* 0x000fe20000000000 */
[----:B--234-:R2:W3:Y:S01]  /*14b0*/  LDS.64 R10, [R25+0x20] ;  /* 0x00002000190a7984 */ /* 0x01c4e20000000a00 */
[----:B------:R-:W-:Y:S02]  /*14c0*/  IMAD.U32 R0, RZ, RZ, UR4 ;  /* 0x00000004ff007e24 */ /* 0x000fe4000f8e00ff */
[----:B------:R-:W-:Y:S02]  /*14d0*/  IMAD.IADD R27, R19, 0x1, -R22 ;  /* 0x00000001131b7824 */ /* 0x000fe400078e0a16 */
[----:B0-----:R-:W-:Y:S02]  /*14e0*/  VIADD R6, R0, 0x4d70 ;  /* 0x00004d7000067836 */ /* 0x001fe40000000000 */
[----:B-1----:R-:W-:-:S05]  /*14f0*/  IMAD.U32 R3, RZ, RZ, UR5 ;  /* 0x00000005ff037e24 */ /* 0x002fca000f8e00ff */
[C---:B------:R-:W-:Y:S02]  /*1500*/  LEA R41, R3.reuse, R0, 0x18 ;  /* 0x0000000003297211 */ /* 0x040fe400078ec0ff */
[----:B------:R-:W-:-:S03]  /*1510*/  LEA R9, R3, R6, 0x18 ;  /* 0x0000000603097211 */ /* 0x000fc600078ec0ff */
[----:B------:R2:W0:Y:S04]  /*1520*/  LDS.64 R4, [R41+0x4d70] ;  /* 0x004d700029047984 */ /* 0x0004280000000a00 */
.L_x_12:
[----:B0--3--:R-:W-:Y:S01]  /*1530*/  DSETP.MIN.AND P0, P1, R10, R4, PT ;  /* 0x000000040a00722a */ /* 0x009fe20003900000 */
[----:B------:R-:W-:Y:S01]  /*1540*/  IMAD.MOV.U32 R6, RZ, RZ, R11 ;  /* 0x000000ffff067224 */ /* 0x000fe200078e000b */
[----:B------:R-:W-:Y:S05]  /*1550*/  YIELD ;  /* 0x0000000000007946 */ /* 0x000fea0003800000 */
[----:B------:R-:W-:Y:S02]  /*1560*/  IMAD.MOV.U32 R13, RZ, RZ, R5 ;  /* 0x000000ffff0d7224 */ /* 0x000fe400078e0005 */
[----:B------:R-:W-:-:S03]  /*1570*/  IMAD.MOV.U32 R7, RZ, RZ, R4 ;  /* 0x000000ffff077224 */ /* 0x000fc600078e0004 */
[----:B------:R-:W-:Y:S01]  /*1580*/  FSEL R15, R6, R13, P0 ;  /* 0x0000000d060f7208 */ /* 0x000fe20000000000 */
[----:B------:R-:W-:Y:S01]  /*1590*/  IMAD.MOV.U32 R6, RZ, RZ, R10 ;  /* 0x000000ffff067224 */ /* 0x000fe200078e000a */
[----:B------:R-:W-:-:S04]  /*15a0*/  @P1 LOP3.LUT R15, R13, 0x80000, RZ, 0xfc, !PT ;  /* 0x000800000d0f1812 */ /* 0x000fc800078efcff */
[----:B------:R-:W-:Y:S01]  /*15b0*/  SEL R6, R6, R7, P0 ;  /* 0x0000000706067207 */ /* 0x000fe20000000000 */
[----:B------:R-:W-:-:S06]  /*15c0*/  IMAD.MOV.U32 R7, RZ, RZ, R15 ;  /* 0x000000ffff077224 */ /* 0x000fcc00078e000f */
[----:B------:R-:W0:Y:S02]  /*15d0*/  ATOMS.CAS.64 R6, [R9], R4, R6 ;  /* 0x000000040906738d */ /* 0x000e240000000406 */
[----:B0-----:R-:W-:Y:S01]  /*15e0*/  ISETP.NE.U32.AND P0, PT, R4, R6, PT ;  /* 0x000000060400720c */ /* 0x001fe20003f05070 */
[----:B------:R-:W-:-:S03]  /*15f0*/  IMAD.MOV.U32 R4, RZ, RZ, R6 ;  /* 0x000000ffff047224 */ /* 0x000fc600078e0006 */
[----:B------:R-:W-:Y:S01]  /*1600*/  ISETP.NE.AND.EX P0, PT, R5, R7, PT, P0 ;  /* 0x000000070500720c */ /* 0x000fe20003f05300 */
[----:B------:R-:W-:-:S12]  /*1610*/  IMAD.MOV.U32 R5, RZ, RZ, R7 ;  /* 0x000000ffff057224 */ /* 0x000fd800078e0007 */
[----:B------:R-:W-:Y:S05]  /*1620*/  @P0 BRA `(.L_x_12) ;  /* 0xfffffffc00c00947 */ /* 0x000fea000383ffff */
[----:B------:R-:W-:Y:S05]  /*1630*/  WARPSYNC.ALL ;  /* 0x0000000000007948 */ /* 0x000fea0003800000 */
[----:B------:R-:W-:Y:S06]  /*1640*/  BAR.SYNC.DEFER_BLOCKING 0x0 ;  /* 0x0000000000007b1d */ /* 0x000fec0000010000 */
[----:B------:R-:W0:Y:S02]  /*1650*/  LDS.64 R8, [R41+0x4d70] ;  /* 0x004d700029087984 */ /* 0x000e240000000a00 */
[----:B0-----:R-:W-:-:S14]  /*1660*/  DSETP.NEU.AND P0, PT, R10, R8, PT ;  /* 0x000000080a00722a */ /* 0x001fdc0003f0d000 */
[----:B------:R-:W-:Y:S05]  /*1670*/  @P0 BRA `(.L_x_13) ;  /* 0x00000000004c0947 */ /* 0x000fea0003800000 */
[----:B------:R-:W0:Y:S01]  /*1680*/  LDCU UR4, c[0x0][0x2f8] ;  /* 0x00005f00ff0477ac */ /* 0x000e220008000800 */
[----:B------:R-:W-:Y:S01]  /*1690*/  MOV R0, 0x0 ;  /* 0x0000000000007802 */ /* 0x000fe20000000f00 */
[----:B------:R1:W-:Y:S01]  /*16a0*/  STS [R41+0x4d78], R17 ;  /* 0x004d781129007388 */ /* 0x0003e20000000800 */
[----:B------:R-:W-:Y:S02]  /*16b0*/  IMAD.MOV.U32 R6, RZ, RZ, R16 ;  /* 0x000000ffff067224 */ /* 0x000fe400078e0010 */
[----:B------:R1:W3:Y:S01]  /*16c0*/  LDC.64 R8, c[0x4][R0] ;  /* 0x0100000000087b82 */ /* 0x0002e20000000a00 */
[----:B------:R-:W-:Y:S02]  /*16d0*/  IMAD.MOV.U32 R7, RZ, RZ, R2 ;  /* 0x000000ffff077224 */ /* 0x000fe400078e0002 */
[----:B0-----:R-:W-:Y:S01]  /*16e0*/  VIADD R10, R16, -UR4 ;  /* 0x80000004100a7c36 */ /* 0x001fe20008000000 */
[----:B------:R-:W0:Y:S04]  /*16f0*/  LDCU.64 UR4, c[0x4][0x8] ;  /* 0x01000100ff0477ac */ /* 0x000e280008000a00 */
[----:B------:R1:W-:Y:S01]  /*1700*/  STL [R10], R17 ;  /* 0x000000110a007387 */ /* 0x0003e20000100800 */
[----:B0-----:R-:W-:-:S02]  /*1710*/  IMAD.U32 R4, RZ, RZ, UR4 ;  /* 0x00000004ff047e24 */ /* 0x001fc4000f8e00ff */
[----:B-1----:R-:W-:-:S07]  /*1720*/  IMAD.U32 R5, RZ, RZ, UR5 ;  /* 0x00000005ff057e24 */ /* 0x002fce000f8e00ff */
[----:B------:R-:W-:-:S07]  /*1730*/  LEPC R20, `(.L_x_14) ;  /* 0x000000001014794e */ /* 0x000fce0000000000 */
[----:B--23--:R-:W-:Y:S05]  /*1740*/  CALL.ABS.NOINC R8 ;  /* 0x0000000008007343 */ /* 0x00cfea0003c00000 */
.L_x_14:
[----:B------:R-:W0:Y:S01]  /*1750*/  S2UR UR5, SR_CgaCtaId ;  /* 0x00000000000579c3 */ /* 0x000e220000008800 */
[----:B------:R-:W-:Y:S02]  /*1760*/  UMOV UR4, 0x400 ;  /* 0x0000040000047882 */ /* 0x000fe40000000000 */
[----:B------:R-:W-:Y:S02]  /*1770*/  IMAD.U32 R0, RZ, RZ, UR4 ;  /* 0x00000004ff007e24 */ /* 0x000fe4000f8e00ff */
[----:B0-----:R-:W-:-:S05]  /*1780*/  IMAD.U32 R3, RZ, RZ, UR5 ;  /* 0x00000005ff037e24 */ /* 0x001fca000f8e00ff */
[----:B------:R-:W-:-:S05]  /*1790*/  LEA R41, R3, R0, 0x18 ;  /* 0x0000000003297211 */ /* 0x000fca00078ec0ff */
[----:B------:R0:W1:Y:S02]  /*17a0*/  LDS.64 R8, [R41+0x4d70] ;  /* 0x004d700029087984 */ /* 0x0000640000000a00 */
.L_x_13:
[----:B------:R-:W-:Y:S01]  /*17b0*/  ISETP.GE.AND P0, PT, R24, R26, PT ;  /* 0x0000001a1800720c */ /* 0x000fe20003f06270 */
[----:B------:R-:W-:Y:S05]  /*17c0*/  WARPSYNC.ALL ;  /* 0x0000000000007948 */ /* 0x000fea0003800000 */
[----:B------:R-:W-:Y:S01]  /*17d0*/  BAR.SYNC.DEFER_BLOCKING 0x0 ;  /* 0x0000000000007b1d */ /* 0x000fe20000010000 */
[----:B------:R-:W-:Y:S02]  /*17e0*/  IMAD.MOV.U32 R11, RZ, RZ, -0x1 ;  /* 0xffffffffff0b7424 */ /* 0x000fe400078e00ff */
[----:B------:R-:W-:-:S03]  /*17f0*/  IMAD.MOV.U32 R10, RZ, RZ, -0x1 ;  /* 0xffffffffff0a7424 */ /* 0x000fc600078e00ff */
[----:B------:R-:W-:Y:S04]  /*1800*/  BSSY.RECONVERGENT B0, `(.L_x_15) ;  /* 0x00000f5000007945 */ /* 0x000fe80003800200 */
[----:B------:R-:W-:Y:S05]  /*1810*/  @P0 BRA `(.L_x_16) ;  /* 0x0000000c00cc0947 */ /* 0x000fea0003800000 */
[----:B------:R-:W3:Y:S01]  /*1820*/  LDC R11, c[0x0][0x388] ;  /* 0x0000e200ff0b7b82 */ /* 0x000ee20000000800 */
[----:B------:R4:W0:Y:S01]  /*1830*/  LDS.64 R36, [R25+0x20] ;  /* 0x0000200019247984 */ /* 0x0008220000000a00 */
[----:B------:R-:W-:Y:S01]  /*1840*/  IMAD.IADD R10, R17, 0x1, R22 ;  /* 0x00000001110a7824 */ /* 0x000fe200078e0216 */
[----:B------:R-:W-:Y:S01]  /*1850*/  BSSY.RECONVERGENT B1, `(.L_x_17) ;  /* 0x0000085000017945 */ /* 0x000fe20003800200 */
[----:B------:R-:W-:Y:S01]  /*1860*/  IMAD.MOV.U32 R40, RZ, RZ, R24 ;  /* 0x000000ffff287224 */ /* 0x000fe200078e0018 */
[----:B------:R4:W0:Y:S04]  /*1870*/  LDS.64 R4, [R25+0x28] ;  /* 0x0000280019047984 */ /* 0x0008280000000a00 */
[----:B------:R4:W0:Y:S01]  /*1880*/  LDS.64 R6, [R25+0x30] ;  /* 0x0000300019067984 */ /* 0x0008220000000a00 */
[----:B---3--:R-:W-:Y:S01]  /*1890*/  IADD3 R10, PT, PT, -R10, -0x2, R11 ;  /* 0xfffffffe0a0a7810 */ /* 0x008fe20007ffe10b */
[----:B------:R-:W-:-:S03]  /*18a0*/  IMAD.MOV.U32 R11, RZ, RZ, -0x1 ;  /* 0xffffffffff0b7424 */ /* 0x000fc600078e00ff */
[----:B------:R-:W-:Y:S01]  /*18b0*/  ISETP.GE.U32.AND P0, PT, R10, 0x3, PT ;  /* 0x000000030a00780c */ /* 0x000fe20003f06070 */
[----:B------:R-:W-:-:S12]  /*18c0*/  IMAD.MOV.U32 R10, RZ, RZ, -0x1 ;  /* 0xffffffffff0a7424 */ /* 0x000fd800078e00ff */
[----:B0---4-:R-:W-:Y:S05]  /*18d0*/  @!P0 BRA `(.L_x_18) ;  /* 0x0000000400f08947 */ /* 0x011fea0003800000 */
[----:B------:R-:W-:Y:S01]  /*18e0*/  LOP3.LUT R40, R27, 0xfffffffc, RZ, 0xc0, !PT ;  /* 0xfffffffc1b287812 */ /* 0x000fe200078ec0ff */
[----:B------:R-:W-:Y:S01]  /*18f0*/  BSSY.RECONVERGENT B2, `(.L_x_19) ;  /* 0x0000079000027945 */ /* 0x000fe20003800200 */
[----:B------:R-:W-:Y:S02]  /*1900*/  IMAD.MOV.U32 R38, RZ, RZ, R23 ;  /* 0x000000ffff267224 */ /* 0x000fe400078e0017 */
[----:B------:R-:W-:Y:S02]  /*1910*/  IMAD.MOV.U32 R39, RZ, RZ, R17 ;  /* 0x000000ffff277224 */ /* 0x000fe400078e0011 */
[----:B------:R-:W-:Y:S02]  /*1920*/  IMAD.MOV.U32 R10, RZ, RZ, -0x1 ;  /* 0xffffffffff0a7424 */ /* 0x000fe400078e00ff */
[----:B------:R-:W-:-:S07]  /*1930*/  IMAD.MOV R40, RZ, RZ, -R40 ;  /* 0x000000ffff287224 */ /* 0x000fce00078e0a28 */
.L_x_20:
[----:B------:R-:W0:Y:S01]  /*1940*/  LDS.64 R30, [R38+-0x30] ;  /* 0xffffd000261e7984 */ /* 0x000e220000000a00 */
[----:B------:R-:W-:Y:S01]  /*1950*/  UMOV UR8, 0x54442d18 ;  /* 0x54442d1800087882 */ /* 0x000fe20000000000 */
[----:B------:R-:W-:Y:S01]  /*1960*/  UMOV UR9, 0x401921fb ;  /* 0x401921fb00097882 */ /* 0x000fe20000000000 */
[----:B------:R-:W-:Y:S01]  /*1970*/  UMOV UR6, 0x54442d18 ;  /* 0x54442d1800067882 */ /* 0x000fe20000000000 */
[----:B------:R-:W3:Y:S01]  /*1980*/  LDS.64 R20, [R38+0x8] ;  /* 0x0000080026147984 */ /* 0x000ee20000000a00 */
[----:B------:R-:W-:Y:S01]  /*1990*/  UMOV UR7, 0x400921fb ;  /* 0x400921fb00077882 */ /* 0x000fe20000000000 */
[----:B------:R-:W-:Y:S01]  /*19a0*/  UMOV UR4, 0x8e38e38e ;  /* 0x8e38e38e00047882 */ /* 0x000fe20000000000 */
[----:B------:R-:W-:Y:S01]  /*19b0*/  UMOV UR5, 0x400638e3 ;  /* 0x400638e300057882 */ /* 0x000fe20000000000 */
[----:B------:R-:W4:Y:S01]  /*19c0*/  LDS.64 R34, [R38+-0x28] ;  /* 0xffffd80026227984 */ /* 0x000f220000000a00 */
[----:B------:R-:W-:-:S03]  /*19d0*/  VIADD R40, R40, 0x4 ;  /* 0x0000000428287836 */ /* 0x000fc60000000000 */
[----:B------:R-:W5:Y:S01]  /*19e0*/  LDS.64 R28, [R38+0x40] ;  /* 0x00004000261c7984 */ /* 0x000f620000000a00 */
[C---:B0-----:R-:W-:Y:S02]  /*19f0*/  DADD R30, R4.reuse, -R30 ;  /* 0x00000000041e7229 */ /* 0x041fe4000000081e */
[----:B---3--:R-:W-:-:S06]  /*1a00*/  DADD R20, R4, -R20 ;  /* 0x0000000004147229 */ /* 0x008fcc0000000814 */
[C---:B------:R-:W-:Y:S02]  /*1a10*/  DADD R14, -|R30|.reuse, UR8 ;  /* 0x000000081e0e7e29 */ /* 0x040fe40008000300 */
[----:B------:R-:W-:Y:S02]  /*1a20*/  DADD R12, -RZ, |R30| ;  /* 0x00000000ff0c7229 */ /* 0x000fe4000000051e */
[----:B------:R-:W-:Y:S02]  /*1a30*/  DSETP.GT.AND P0, PT, |R30|, UR6, PT ;  /* 0x000000061e007e2a */ /* 0x000fe4000bf04200 */
[C---:B------:R-:W-:Y:S01]  /*1a40*/  DSETP.GT.AND P1, PT, |R20|.reuse, UR6, PT ;  /* 0x0000000614007e2a */ /* 0x040fe2000bf24200 */
[----:B------:R-:W0:Y:S01]  /*1a50*/  LDS.64 R30, [R38+-0x38] ;  /* 0xffffc800261e7984 */ /* 0x000e220000000a00 */
[----:B------:R-:W-:Y:S02]  /*1a60*/  DADD R32, -|R20|, UR8 ;  /* 0x0000000814207e29 */ /* 0x000fe40008000300 */
[----:B------:R-:W-:-:S02]  /*1a70*/  DADD R20, -RZ, |R20| ;  /* 0x00000000ff147229 */ /* 0x000fc40000000514 */
[----:B------:R-:W-:Y:S01]  /*1a80*/  FSEL R12, R14, R12, P0 ;  /* 0x0000000c0e0c7208 */ /* 0x000fe20000000000 */
[----:B----4-:R-:W-:Y:S01]  /*1a90*/  DADD R34, R6, -R34 ;  /* 0x0000000006227229 */ /* 0x010fe20000000822 */
[----:B------:R-:W-:Y:S01]  /*1aa0*/  FSEL R13, R15, R13, P0 ;  /* 0x0000000d0f0d7208 */ /* 0x000fe20000000000 */
[----:B-----5:R-:W-:Y:S01]  /*1ab0*/  DADD R28, R4, -R28 ;  /* 0x00000000041c7229 */ /* 0x020fe2000000081c */
[----:B------:R-:W3:Y:S04]  /*1ac0*/  LDS.64 R14, [R38+0x10] ;  /* 0x00001000260e7984 */ /* 0x000ee80000000a00 */
[----:B------:R-:W-:Y:S01]  /*1ad0*/  FSEL R32, R32, R20, P1 ;  /* 0x0000001420207208 */ /* 0x000fe20000800000 */
[----:B------:R-:W-:Y:S01]  /*1ae0*/  DMUL R12, R12, R12 ;  /* 0x0000000c0c0c7228 */ /* 0x000fe20000000000 */
[----:B------:R-:W-:Y:S01]  /*1af0*/  FSEL R33, R33, R21, P1 ;  /* 0x0000001521217208 */ /* 0x000fe20000800000 */
[----:B------:R-:W-:Y:S01]  /*1b00*/  DSETP.GT.AND P0, PT, |R28|, UR6, PT ;  /* 0x000000061c007e2a */ /* 0x000fe2000bf04200 */
[----:B------:R-:W4:Y:S04]  /*1b10*/  LDS.64 R20, [R38] ;  /* 0x0000000026147984 */ /* 0x000f280000000a00 */
[----:B------:R-:W-:-:S02]  /*1b20*/  DMUL R32, R32, R32 ;  /* 0x0000002020207228 */ /* 0x000fc40000000000 */
[----:B------:R-:W-:Y:S02]  /*1b30*/  DFMA R12, R34, R34, R12 ;  /* 0x00000022220c722b */ /* 0x000fe4000000000c */
[----:B------:R-:W-:Y:S02]  /*1b40*/  DADD R34, -|R28|, UR8 ;  /* 0x000000081c227e29 */ /* 0x000fe40008000300 */
[----:B------:R-:W-:-:S10]  /*1b50*/  DADD R28, -RZ, |R28| ;  /* 0x00000000ff1c7229 */ /* 0x000fd4000000051c */
[----:B------:R-:W-:Y:S02]  /*1b60*/  FSEL R28, R34, R28, P0 ;  /* 0x0000001c221c7208 */ /* 0x000fe40000000000 */
[----:B------:R-:W-:Y:S01]  /*1b70*/  FSEL R29, R35, R29, P0 ;  /* 0x0000001d231d7208 */ /* 0x000fe20000000000 */
[----:B0-----:R-:W-:Y:S01]  /*1b80*/  DSETP.MIN.AND P0, P1, R36, R30, PT ;  /* 0x0000001e2400722a */ /* 0x001fe20003900000 */
[----:B------:R-:W-:Y:S01]  /*1b90*/  IMAD.MOV.U32 R43, RZ, RZ, R31 ;  /* 0x000000ffff2b7224 */ /* 0x000fe200078e001f */
[----:B------:R-:W0:Y:S01]  /*1ba0*/  LDS.64 R34, [R38+0x48] ;  /* 0x0000480026227984 */ /* 0x000e220000000a00 */
[----:B------:R-:W-:Y:S02]  /*1bb0*/  IMAD.MOV.U32 R31, RZ, RZ, R37 ;  /* 0x000000ffff1f7224 */ /* 0x000fe400078e0025 */
[----:B------:R-:W-:Y:S02]  /*1bc0*/  DMUL R28, R28, R28 ;  /* 0x0000001c1c1c7228 */ /* 0x000fe40000000000 */
[----:B---3--:R-:W-:-:S02]  /*1bd0*/  DADD R14, R6, -R14 ;  /* 0x00000000060e7229 */ /* 0x008fc4000000080e */
[----:B----4-:R-:W-:-:S06]  /*1be0*/  DSETP.MIN.AND P2, P3, R36, R20, PT ;  /* 0x000000142400722a */ /* 0x010fcc0003b40000 */
[----:B------:R-:W-:Y:S01]  /*1bf0*/  DFMA R14, R14, R14, R32 ;  /* 0x0000000e0e0e722b */ /* 0x000fe20000000020 */
[----:B------:R-:W-:-:S05]  /*1c00*/  IMAD.MOV.U32 R32, RZ, RZ, R37 ;  /* 0x000000ffff207224 */ /* 0x000fca00078e0025 */
[----:B------:R-:W-:Y:S01]  /*1c10*/  FSEL R33, R32, R43, P0 ;  /* 0x0000002b20217208 */ /* 0x000fe20000000000 */
[----:B------:R-:W-:Y:S01]  /*1c20*/  IMAD.MOV.U32 R32, RZ, RZ, R21 ;  /* 0x000000ffff207224 */ /* 0x000fe200078e0015 */
[----:B------:R-:W-:Y:S01]  /*1c30*/  @P1 LOP3.LUT R33, R43, 0x80000, RZ, 0xfc, !PT ;  /* 0x000800002b211812 */ /* 0x000fe200078efcff */
[----:B------:R-:W-:Y:S02]  /*1c40*/  IMAD.MOV.U32 R43, RZ, RZ, R20 ;  /* 0x000000ffff2b7224 */ /* 0x000fe400078e0014 */
[----:B------:R-:W-:Y:S01]  /*1c50*/  IMAD.MOV.U32 R20, RZ, RZ, R36 ;  /* 0x000000ffff147224 */ /* 0x000fe200078e0024 */
[----:B------:R-:W-:Y:S02]  /*1c60*/  FSEL R31, R31, R32, P2 ;  /* 0x000000201f1f7208 */ /* 0x000fe40001000000 */
[----:B------:R-:W-:Y:S02]  /*1c70*/  @P3 LOP3.LUT R31, R32, 0x80000, RZ, 0xfc, !PT ;  /* 0x00080000201f3812 */ /* 0x000fe400078efcff */
[----:B------:R-:W-:-:S02]  /*1c80*/  SEL R32, R20, R30, P0 ;  /* 0x0000001e14207207 */ /* 0x000fc40000000000 */
[----:B------:R-:W-:Y:S02]  /*1c90*/  SEL R30, R20, R43, P2 ;  /* 0x0000002b141e7207 */ /* 0x000fe40001000000 */
[----:B------:R-:W3:Y:S02]  /*1ca0*/  LDS.64 R20, [R38+0x38] ;  /* 0x0000380026147984 */ /* 0x000ee40000000a00 */
[----:B------:R-:W-:Y:S02]  /*1cb0*/  DMUL R12, R32, R12 ;  /* 0x0000000c200c7228 */ /* 0x000fe40000000000 */
[----:B------:R-:W4:Y:S01]  /*1cc0*/  LDS.64 R32, [R38+0x78] ;  /* 0x0000780026207984 */ /* 0x000f220000000a00 */
[----:B0-----:R-:W-:Y:S02]  /*1cd0*/  DADD R34, R6, -R34 ;  /* 0x0000000006227229 */ /* 0x001fe40000000822 */
[----:B------:R-:W-:Y:S01]  /*1ce0*/  DMUL R14, R30, R14 ;  /* 0x0000000e1e0e7228 */ /* 0x000fe20000000000 */
[----:B------:R-:W0:Y:S02]  /*1cf0*/  LDS.64 R30, [R38+0x70] ;  /* 0x00007000261e7984 */ /* 0x000e240000000a00 */
[----:B------:R-:W-:-:S03]  /*1d00*/  DMUL R12, R12, UR4 ;  /* 0x000000040c0c7c28 */ /* 0x000fc60008000000 */
[----:B------:R-:W-:Y:S02]  /*1d10*/  DFMA R28, R34, R34, R28 ;  /* 0x00000022221c722b */ /* 0x000fe4000000001c */
[----:B------:R-:W-:-:S03]  /*1d20*/  DMUL R14, R14, UR4 ;  /* 0x000000040e0e7c28 */ /* 0x000fc60008000000 */
[----:B-1----:R-:W-:-:S14]  /*1d30*/  DSETP.GEU.AND P0, PT, R12, R8, PT ;  /* 0x000000080c00722a */ /* 0x002fdc0003f0e000 */
[----:B------:R-:W-:Y:S01]  /*1d40*/  @!P0 VIADD R11, R39, 0x1 ;  /* 0x00000001270b8836 */ /* 0x000fe20000000000 */
[----:B---3--:R-:W-:Y:S01]  /*1d50*/  DSETP.MIN.AND P1, P2, R36, R20, PT ;  /* 0x000000142400722a */ /* 0x008fe20003a20000 */
[----:B------:R-:W-:Y:S02]  /*1d60*/  IMAD.MOV.U32 R43, RZ, RZ, R20 ;  /* 0x000000ffff2b7224 */ /* 0x000fe400078e0014 */
[----:B------:R-:W-:Y:S01]  /*1d70*/  IMAD.MOV.U32 R20, RZ, RZ, R37 ;  /* 0x000000ffff147224 */ /* 0x000fe200078e0025 */
[----:B----4-:R-:W-:-:S04]  /*1d80*/  DADD R32, R4, -R32 ;  /* 0x0000000004207229 */ /* 0x010fc80000000820 */
[----:B------:R-:W-:Y:S01]  /*1d90*/  FSEL R35, R20, R21, P1 ;  /* 0x0000001514237208 */ /* 0x000fe20000800000 */
[----:B------:R-:W-:Y:S01]  /*1da0*/  IMAD.MOV.U32 R20, RZ, RZ, R36 ;  /* 0x000000ffff147224 */ /* 0x000fe200078e0024 */
[----:B0-----:R-:W-:Y:S01]  /*1db0*/  DSETP.MIN.AND P3, P4, R36, R30, PT ;  /* 0x0000001e2400722a */ /* 0x001fe20003c60000 */
[----:B------:R-:W-:Y:S02]  /*1dc0*/  IMAD.MOV.U32 R42, RZ, RZ, R30 ;  /* 0x000000ffff2a7224 */ /* 0x000fe400078e001e */
[----:B------:R-:W-:Y:S01]  /*1dd0*/  IMAD.MOV.U32 R30, RZ, RZ, R37 ;  /* 0x000000ffff1e7224 */ /* 0x000fe200078e0025 */
[----:B------:R-:W-:Y:S01]  /*1de0*/  @P2 LOP3.LUT R35, R21, 0x80000, RZ, 0xfc, !PT ;  /* 0x0008000015232812 */ /* 0x000fe200078efcff */
[----:B------:R-:W-:Y:S01]  /*1df0*/  DSETP.GT.AND P2, PT, |R32|, UR6, PT ;  /* 0x0000000620007e2a */ /* 0x000fe2000bf44200 */
[----:B------:R-:W-:Y:S01]  /*1e00*/  SEL R34, R20, R43, P1 ;  /* 0x0000002b14227207 */ /* 0x000fe20000800000 */
[----:B------:R-:W-:Y:S01]  /*1e10*/  IMAD.MOV.U32 R43, RZ, RZ, R31 ;  /* 0x000000ffff2b7224 */ /* 0x000fe200078e001f */
[----:B------:R-:W-:-:S02]  /*1e20*/  FSEL R20, R12, R8, !P0 ;  /* 0x000000080c147208 */ /* 0x000fc40004000000 */
[----:B------:R-:W-:Y:S02]  /*1e30*/  FSEL R21, R13, R9, !P0 ;  /* 0x000000090d157208 */ /* 0x000fe40004000000 */
[----:B------:R-:W-:Y:S01]  /*1e40*/  DMUL R28, R34, R28 ;  /* 0x0000001c221c7228 */ /* 0x000fe20000000000 */
[----:B------:R-:W-:Y:S01]  /*1e50*/  FSEL R31, R30, R43, P3 ;  /* 0x0000002b1e1f7208 */ /* 0x000fe20001800000 */
[----:B------:R-:W-:Y:S01]  /*1e60*/  DADD R34, -|R32|, UR8 ;  /* 0x0000000820227e29 */ /* 0x000fe20008000300 */
[----:B------:R-:W-:Y:S01]  /*1e70*/  @P4 LOP3.LUT R31, R43, 0x80000, RZ, 0xfc, !PT ;  /* 0x000800002b1f4812 */ /* 0x000fe200078efcff */
[----:B------:R-:W-:Y:S01]  /*1e80*/  DADD R32, -RZ, |R32| ;  /* 0x00000000ff207229 */ /* 0x000fe20000000520 */
[----:B------:R-:W-:Y:S01]  /*1e90*/  IMAD.MOV.U32 R43, RZ, RZ, R36 ;  /* 0x000000ffff2b7224 */ /* 0x000fe200078e0024 */
[----:B------:R-:W-:Y:S02]  /*1ea0*/  DSETP.GEU.AND P1, PT, R14, R20, PT ;  /* 0x000000140e00722a */ /* 0x000fe40003f2e000 */
[----:B------:R-:W-:-:S02]  /*1eb0*/  DMUL R28, R28, UR4 ;  /* 0x000000041c1c7c28 */ /* 0x000fc40008000000 */
[----:B------:R-:W-:Y:S02]  /*1ec0*/  SEL R30, R43, R42, P3 ;  /* 0x0000002a2b1e7207 */ /* 0x000fe40001800000 */
[----:B------:R-:W-:Y:S02]  /*1ed0*/  FSEL R14, R14, R20, !P1 ;  /* 0x000000140e0e7208 */ /* 0x000fe40004800000 */
[----:B------:R-:W-:Y:S02]  /*1ee0*/  FSEL R34, R34, R32, P2 ;  /* 0x0000002022227208 */ /* 0x000fe40001000000 */
[----:B------:R-:W-:Y:S01]  /*1ef0*/  FSEL R35, R35, R33, P2 ;  /* 0x0000002123237208 */ /* 0x000fe20001000000 */
[----:B------:R-:W-:Y:S01]  /*1f00*/  DSETP.LT.OR P2, PT, R12, R8, !P1 ;  /* 0x000000080c00722a */ /* 0x000fe20004f41400 */
[----:B------:R0:W1:Y:S01]  /*1f10*/  LDS.64 R32, [R38+0x80] ;  /* 0x0000800026207984 */ /* 0x0000620000000a00 */
[----:B------:R-:W-:Y:S01]  /*1f20*/  FSEL R15, R15, R21, !P1 ;  /* 0x000000150f0f7208 */ /* 0x000fe20004800000 */
[----:B------:R-:W-:Y:S01]  /*1f30*/  @!P1 VIADD R11, R39, 0x2 ;  /* 0x00000002270b9836 */ /* 0x000fe20000000000 */
[----:B------:R-:W-:Y:S01]  /*1f40*/  ISETP.NE.AND P1, PT, R40, RZ, PT ;  /* 0x000000ff2800720c */ /* 0x000fe20003f25270 */
[----:B------:R-:W-:Y:S01]  /*1f50*/  DMUL R34, R34, R34 ;  /* 0x0000002222227228 */ /* 0x000fe20000000000 */
[----:B------:R-:W-:-:S02]  /*1f60*/  SEL R10, R17, R10, P2 ;  /* 0x0000000a110a7207 */ /* 0x000fc40001000000 */
[----:B------:R-:W-:Y:S01]  /*1f70*/  DSETP.GEU.AND P3, PT, R28, R14, PT ;  /* 0x0000000e1c00722a */ /* 0x000fe20003f6e000 */
[----:B0-----:R-:W-:-:S05]  /*1f80*/  VIADD R38, R38, 0xe0 ;  /* 0x000000e026267836 */ /* 0x001fca0000000000 */
[----:B------:R-:W-:Y:S02]  /*1f90*/  FSEL R14, R28, R14, !P3 ;  /* 0x0000000e1c0e7208 */ /* 0x000fe40005800000 */
[----:B------:R-:W-:-:S06]  /*1fa0*/  FSEL R15, R29, R15, !P3 ;  /* 0x0000000f1d0f7208 */ /* 0x000fcc0005800000 */
[C---:B------:R-:W-:Y:S02]  /*1fb0*/  @!P3 VIADD R11, R39.reuse, 0x3 ;  /* 0x00000003270bb836 */ /* 0x040fe40000000000 */
[----:B------:R-:W-:Y:S01]  /*1fc0*/  VIADD R39, R39, 0x4 ;  /* 0x0000000427277836 */ /* 0x000fe20000000000 */
[----:B-1----:R-:W-:-:S08]  /*1fd0*/  DADD R32, R6, -R32 ;  /* 0x0000000006207229 */ /* 0x002fd00000000820 */
[----:B------:R-:W-:-:S08]  /*1fe0*/  DFMA R34, R32, R32, R34 ;  /* 0x000000202022722b */ /* 0x000fd00000000022 */
[----:B------:R-:W-:-:S08]  /*1ff0*/  DMUL R20, R30, R34 ;  /* 0x000000221e147228 */ /* 0x000fd00000000000 */
[----:B------:R-:W-:-:S08]  /*2000*/  DMUL R20, R20, UR4 ;  /* 0x0000000414147c28 */ /* 0x000fd00008000000 */
[----:B------:R-:W-:-:S06]  /*2010*/  DSETP.GEU.AND P0, PT, R20, R14, PT ;  /* 0x0000000e1400722a */ /* 0x000fcc0003f0e000 */
[----:B------:R-:W-:Y:S02]  /*2020*/  SEL R10, R17, R10, !P0 ;  /* 0x0000000a110a7207 */ /* 0x000fe40004000000 */
[----:B------:R-:W-:Y:S02]  /*2030*/  FSEL R8, R20, R14, !P0 ;  /* 0x0000000e14087208 */ /* 0x000fe40004000000 */
[----:B------:R-:W-:Y:S02]  /*2040*/  FSEL R9, R21, R15, !P0 ;  /* 0x0000000f15097208 */ /* 0x000fe40004000000 */
[----:B------:R-:W-:Y:S02]  /*2050*/  SEL R11, R39, R11, !P0 ;  /* 0x0000000b270b7207 */ /* 0x000fe40004000000 */
[----:B------:R-:W-:Y:S01]  /*2060*/  SEL R10, R17, R10, !P3 ;  /* 0x0000000a110a7207 */ /* 0x000fe20005800000 */
[----:B------:R-:W-:Y:S06]  /*2070*/  @P1 BRA `(.L_x_20) ;  /* 0xfffffff800301947 */ /* 0x000fec000383ffff */
[----:B------:R-:W-:Y:S05]  /*2080*/  BSYNC.RECONVERGENT B2 ;  /* 0x0000000000027941 */ /* 0x000fea0003800200 */
.L_x_19:
[----:B------:R-:W-:-:S07]  /*2090*/  VIADD R40, R39, 0x1 ;  /* 0x0000000127287836 */ /* 0x000fce0000000000 */
.L_x_18:
[----:B------:R-:W-:Y:S05]  /*20a0*/  BSYNC.RECONVERGENT B1 ;  /* 0x0000000000017941 */ /* 0x000fea0003800200 */
.L_x_17:
[----:B------:R-:W-:-:S13]  /*20b0*/  LOP3.LUT P0, RZ, R27, 0x3, RZ, 0xc0, !PT ;  /* 0x000000031bff7812 */ /* 0x000fda000780c0ff */
[----:B------:R-:W-:Y:S05]  /*20c0*/  @!P0 BRA `(.L_x_16) ;  /* 0x0000000400a08947 */ /* 0x000fea0003800000 */
[----:B------:R-:W-:Y:S01]  /*20d0*/  IMAD.MOV R12, RZ, RZ, -R18 ;  /* 0x000000ffff0c7224 */ /* 0x000fe200078e0a12 */
[----:B------:R-:W-:Y:S04]  /*20e0*/  BSSY.RECONVERGENT B1, `(.L_x_21) ;  /* 0x0000045000017945 */ /* 0x000fe80003800200 */
[----:B------:R-:W-:-:S05]  /*20f0*/  PRMT R12, R12, 0x7710, RZ ;  /* 0x000077100c0c7816 */ /* 0x000fca00000000ff */
[----:B------:R-:W-:-:S05]  /*2100*/  IMAD.IADD R12, R19, 0x1, R12 ;  /* 0x00000001130c7824 */ /* 0x000fca00078e020c */
[C---:B------:R-:W-:Y:S02]  /*2110*/  LOP3.LUT R13, R12.reuse, 0x3, RZ, 0xc0, !PT ;  /* 0x000000030c0d7812 */ /* 0x040fe400078ec0ff */
[----:B------:R-:W-:Y:S02]  /*2120*/  LOP3.LUT R12, R12, 0x1, RZ, 0xc0, !PT ;  /* 0x000000010c0c7812 */ /* 0x000fe400078ec0ff */
[----:B------:R-:W-:Y:S02]  /*2130*/  ISETP.NE.AND P1, PT, R13, 0x1, PT ;  /* 0x000000010d00780c */ /* 0x000fe40003f25270 */
[----:B------:R-:W-:-:S11]  /*2140*/  ISETP.NE.U32.AND P0, PT, R12, 0x1, PT ;  /* 0x000000010c00780c */ /* 0x000fd60003f05070 */
[----:B------:R-:W-:Y:S05]  /*2150*/  @!P1 BRA `(.L_x_22) ;  /* 0x0000000000f49947 */ /* 0x000fea0003800000 */
[----:B------:R-:W-:Y:S01]  /*2160*/  IMAD R27, R40, 0x38, R41 ;  /* 0x00000038281b7824 */ /* 0x000fe200078e0229 */
[----:B------:R-:W-:Y:S01]  /*2170*/  UMOV UR6, 0x54442d18 ;  /* 0x54442d1800067882 */ /* 0x000fe20000000000 */
[----:B------:R-:W-:Y:S01]  /*2180*/  UMOV UR7, 0x401921fb ;  /* 0x401921fb00077882 */ /* 0x000fe20000000000 */
[----:B------:R-:W-:Y:S01]  /*2190*/  UMOV UR4, 0x54442d18 ;  /* 0x54442d1800047882 */ /* 0x000fe20000000000 */
[----:B------:R-:W-:Y:S01]  /*21a0*/  UMOV UR5, 0x400921fb ;  /* 0x400921fb00057882 */ /* 0x000fe20000000000 */
[----:B------:R-:W0:Y:S04]  /*21b0*/  LDS.64 R32, [R27+0x28] ;  /* 0x000028001b207984 */ /* 0x000e280000000a00 */
[----:B------:R-:W3:Y:S04]  /*21c0*/  LDS.64 R14, [R27+0x60] ;  /* 0x000060001b0e7984 */ /* 0x000ee80000000a00 */
[----:B------:R-:W4:Y:S04]  /*21d0*/  LDS.64 R38, [R27+0x20] ;  /* 0x000020001b267984 */ /* 0x000f280000000a00 */
[----:B------:R-:W5:Y:S04]  /*21e0*/  LDS.64 R34, [R27+0x30] ;  /* 0x000030001b227984 */ /* 0x000f680000000a00 */
[----:B------:R-:W-:Y:S04]  /*21f0*/  LDS.64 R30, [R27+0x58] ;  /* 0x000058001b1e7984 */ /* 0x000fe80000000a00 */
[----:B------:R-:W1:Y:S01]  /*2200*/  LDS.64 R12, [R27+0x68] ;  /* 0x000068001b0c7984 */ /* 0x000e620000000a00 */
[----:B0-----:R-:W-:-:S02]  /*2210*/  DADD R32, R4, -R32 ;  /* 0x0000000004207229 */ /* 0x001fc40000000820 */
[----:B---3--:R-:W-:-:S06]  /*2220*/  DADD R14, R4, -R14 ;  /* 0x00000000040e7229 */ /* 0x008fcc000000080e */
[C---:B------:R-:W-:Y:S01]  /*2230*/  DADD R28, -|R32|.reuse, UR6 ;  /* 0x00000006201c7e29 */ /* 0x040fe20008000300 */
[----:B----4-:R-:W-:Y:S01]  /*2240*/  IMAD.MOV.U32 R42, RZ, RZ, R38 ;  /* 0x000000ffff2a7224 */ /* 0x010fe200078e0026 */
[----:B------:R-:W-:Y:S02]  /*2250*/  DADD R20, -RZ, |R32| ;  /* 0x00000000ff147229 */ /* 0x000fe40000000520 */
[----:B------:R-:W-:Y:S02]  /*2260*/  DSETP.GT.AND P1, PT, |R32|, UR4, PT ;  /* 0x0000000420007e2a */ /* 0x000fe4000bf24200 */
[----:B------:R-:W-:Y:S02]  /*2270*/  DSETP.MIN.AND P2, P3, R36, R38, PT ;  /* 0x000000262400722a */ /* 0x000fe40003b40000 */
[----:B-----5:R-:W-:-:S04]  /*2280*/  DADD R34, R6, -R34 ;  /* 0x0000000006227229 */ /* 0x020fc80000000822 */
[----:B------:R-:W-:Y:S01]  /*2290*/  FSEL R32, R28, R20, P1 ;  /* 0x000000141c207208 */ /* 0x000fe20000800000 */
[----:B-1----:R-:W-:Y:S01]  /*22a0*/  DADD R12, R6, -R12 ;  /* 0x00000000060c7229 */ /* 0x002fe2000000080c */
[----:B------:R-:W-:Y:S01]  /*22b0*/  FSEL R33, R29, R21, P1 ;  /* 0x000000151d217208 */ /* 0x000fe20000800000 */
[C---:B------:R-:W-:Y:S02]  /*22c0*/  DADD R20, -|R14|.reuse, UR6 ;  /* 0x000000060e147e29 */ /* 0x040fe40008000300 */
[----:B------:R-:W-:Y:S02]  /*22d0*/  DADD R28, -RZ, |R14| ;  /* 0x00000000ff1c7229 */ /* 0x000fe4000000050e */
[----:B------:R-:W-:Y:S01]  /*22e0*/  DSETP.GT.AND P1, PT, |R14|, UR4, PT ;  /* 0x000000040e007e2a */ /* 0x000fe2000bf24200 */
[----:B------:R-:W-:Y:S01]  /*22f0*/  UMOV UR4, 0x8e38e38e ;  /* 0x8e38e38e00047882 */ /* 0x000fe20000000000 */
[----:B------:R-:W-:Y:S01]  /*2300*/  IMAD.MOV.U32 R14, RZ, RZ, R37 ;  /* 0x000000ffff0e7224 */ /* 0x000fe200078e0025 */
[----:B------:R-:W-:Y:S01]  /*2310*/  DMUL R32, R32, R32 ;  /* 0x0000002020207228 */ /* 0x000fe20000000000 */
[----:B------:R-:W-:-:S03]  /*2320*/  UMOV UR5, 0x400638e3 ;  /* 0x400638e300057882 */ /* 0x000fc60000000000 */
[----:B------:R-:W-:Y:S02]  /*2330*/  FSEL R27, R14, R39, P2 ;  /* 0x000000270e1b7208 */ /* 0x000fe40001000000 */
[----:B------:R-:W-:Y:S01]  /*2340*/  FSEL R15, R21, R29, P1 ;  /* 0x0000001d150f7208 */ /* 0x000fe20000800000 */
[----:B------:R-:W-:Y:S01]  /*2350*/  IMAD.MOV.U32 R21, RZ, RZ, R36 ;  /* 0x000000ffff157224 */ /* 0x000fe200078e0024 */
[----:B------:R-:W-:Y:S01]  /*2360*/  @P3 LOP3.LUT R27, R39, 0x80000, RZ, 0xfc, !PT ;  /* 0x00080000271b3812 */ /* 0x000fe200078efcff */
[----:B------:R-:W-:Y:S01]  /*2370*/  DFMA R32, R34, R34, R32 ;  /* 0x000000222220722b */ /* 0x000fe20000000020 */
[----:B------:R-:W-:Y:S02]  /*2380*/  FSEL R14, R20, R28, P1 ;  /* 0x0000001c140e7208 */ /* 0x000fe40000800000 */
[----:B------:R-:W-:Y:S01]  /*2390*/  SEL R20, R21, R42, P2 ;  /* 0x0000002a15147207 */ /* 0x000fe20001000000 */
[----:B------:R-:W-:Y:S01]  /*23a0*/  DSETP.MIN.AND P1, P2, R36, R30, PT ;  /* 0x0000001e2400722a */ /* 0x000fe20003a20000 */
[----:B------:R-:W-:-:S02]  /*23b0*/  IMAD.MOV.U32 R21, RZ, RZ, R27 ;  /* 0x000000ffff157224 */ /* 0x000fc400078e001b */
[----:B------:R-:W-:Y:S01]  /*23c0*/  DMUL R14, R14, R14 ;  /* 0x0000000e0e0e7228 */ /* 0x000fe20000000000 */
[----:B------:R-:W-:-:S03]  /*23d0*/  IMAD.MOV.U32 R27, RZ, RZ, R30 ;  /* 0x000000ffff1b7224 */ /* 0x000fc600078e001e */
[----:B------:R-:W-:Y:S01]  /*23e0*/  DMUL R32, R20, R32 ;  /* 0x0000002014207228 */ /* 0x000fe20000000000 */
[----:B------:R-:W-:Y:S02]  /*23f0*/  IMAD.MOV.U32 R21, RZ, RZ, R37 ;  /* 0x000000ffff157224 */ /* 0x000fe400078e0025 */
[----:B------:R-:W-:Y:S01]  /*2400*/  IMAD.MOV.U32 R20, RZ, RZ, R36 ;  /* 0x000000ffff147224 */ /* 0x000fe200078e0024 */
[----:B------:R-:W-:Y:S02]  /*2410*/  DFMA R14, R12, R12, R14 ;  /* 0x0000000c0c0e722b */ /* 0x000fe4000000000e */
[----:B------:R-:W-:Y:S02]  /*2420*/  FSEL R21, R21, R31, P1 ;  /* 0x0000001f15157208 */ /* 0x000fe40000800000 */
[----:B------:R-:W-:Y:S01]  /*2430*/  DMUL R32, R32, UR4 ;  /* 0x0000000420207c28 */ /* 0x000fe20008000000 */
[----:B------:R-:W-:Y:S02]  /*2440*/  SEL R20, R20, R27, P1 ;  /* 0x0000001b14147207 */ /* 0x000fe40000800000 */
[----:B------:R-:W-:-:S05]  /*2450*/  @P2 LOP3.LUT R21, R31, 0x80000, RZ, 0xfc, !PT ;  /* 0x000800001f152812 */ /* 0x000fca00078efcff */
[----:B------:R-:W-:Y:S02]  /*2460*/  DSETP.GEU.AND P1, PT, R32, R8, PT ;  /* 0x000000082000722a */ /* 0x000fe40003f2e000 */
[----:B------:R-:W-:-:S04]  /*2470*/  DMUL R12, R20, R14 ;  /* 0x0000000e140c7228 */ /* 0x000fc80000000000 */
[----:B------:R-:W-:Y:S02]  /*2480*/  FSEL R8, R32, R8, !P1 ;  /* 0x0000000820087208 */ /* 0x000fe40004800000 */
[----:B------:R-:W-:Y:S02]  /*2490*/  FSEL R9, R33, R9, !P1 ;  /* 0x0000000921097208 */ /* 0x000fe40004800000 */
[----:B------:R-:W-:Y:S01]  /*24a0*/  DMUL R12, R12, UR4 ;  /* 0x000000040c0c7c28 */ /* 0x000fe20008000000 */
[----:B------:R-:W-:-:S07]  /*24b0*/  SEL R11, R40, R11, !P1 ;  /* 0x0000000b280b7207 */ /* 0x000fce0004800000 */
[----:B------:R-:W-:-:S06]  /*24c0*/  DSETP.GEU.AND P2, PT, R12, R8, PT ;  /* 0x000000080c00722a */ /* 0x000fcc0003f4e000 */
[----:B------:R-:W-:Y:S02]  /*24d0*/  SEL R10, R17, R10, !P2 ;  /* 0x0000000a110a7207 */ /* 0x000fe40005000000 */
[----:B------:R-:W-:Y:S02]  /*24e0*/  FSEL R8, R12, R8, !P2 ;  /* 0x000000080c087208 */ /* 0x000fe40005000000 */
[----:B------:R-:W-:Y:S02]  /*24f0*/  FSEL R9, R13, R9, !P2 ;  /* 0x000000090d097208 */ /* 0x000fe40005000000 */
[----:B------:R-:W-:Y:S02]  /*2500*/  SEL R10, R17, R10, !P1 ;  /* 0x0000000a110a7207 */ /* 0x000fe40004800000 */
[C---:B------:R-:W-:Y:S02]  /*2510*/  @!P2 VIADD R11, R40.reuse, 0x1 ;  /* 0x00000001280ba836 */ /* 0x040fe40000000000 */
[----:B------:R-:W-:-:S07]  /*2520*/  VIADD R40, R40, 0x2 ;  /* 0x0000000228287836 */ /* 0x000fce0000000000 */
.L_x_22:
[----:B------:R-:W-:Y:S05]  /*2530*/  BSYNC.RECONVERGENT B1 ;  /* 0x0000000000017941 */ /* 0x000fea0003800200 */
.L_x_21:
[----:B------:R-:W-:Y:S05]  /*2540*/  @P0 BRA `(.L_x_16) ;  /* 0x0000000000800947 */ /* 0x000fea0003800000 */
[----:B------:R-:W-:Y:S01]  /*2550*/  IMAD R27, R40, 0x38, R41 ;  /* 0x00000038281b7824 */ /* 0x000fe200078e0229 */
[----:B------:R-:W-:Y:S01]  /*2560*/  UMOV UR4, 0x54442d18 ;  /* 0x54442d1800047882 */ /* 0x000fe20000000000 */
[----:B------:R-:W-:-:S03]  /*2570*/  UMOV UR5, 0x401921fb ;  /* 0x401921fb00057882 */ /* 0x000fc60000000000 */
[----:B------:R-:W0:Y:S04]  /*2580*/  LDS.64 R28, [R27+0x28] ;  /* 0x000028001b1c7984 */ /* 0x000e280000000a00 */
[----:B------:R-:W-:Y:S04]  /*2590*/  LDS.64 R12, [R27+0x20] ;  /* 0x000020001b0c7984 */ /* 0x000fe80000000a00 */
[----:B------:R-:W3:Y:S01]  /*25a0*/  LDS.64 R14, [R27+0x30] ;  /* 0x000030001b0e7984 */ /* 0x000ee20000000a00 */
[----:B0-----:R-:W-:-:S08]  /*25b0*/  DADD R28, R4, -R28 ;  /* 0x00000000041c7229 */ /* 0x001fd0000000081c */
[C---:B------:R-:W-:Y:S01]  /*25c0*/  DADD R4, -|R28|.reuse, UR4 ;  /* 0x000000041c047e29 */ /* 0x040fe20008000300 */
[----:B------:R-:W-:Y:S01]  /*25d0*/  UMOV UR5, 0x400921fb ;  /* 0x400921fb00057882 */ /* 0x000fe20000000000 */
[----:B------:R-:W-:Y:S02]  /*25e0*/  DADD R20, -RZ, |R28| ;  /* 0x00000000ff147229 */ /* 0x000fe4000000051c */
[----:B------:R-:W-:Y:S01]  /*25f0*/  DSETP.GT.AND P0, PT, |R28|, UR4, PT ;  /* 0x000000041c007e2a */ /* 0x000fe2000bf04200 */
[----:B------:R-:W-:Y:S01]  /*2600*/  UMOV UR4, 0x8e38e38e ;  /* 0x8e38e38e00047882 */ /* 0x000fe20000000000 */
[----:B---3--:R-:W-:Y:S01]  /*2610*/  DADD R14, R6, -R14 ;  /* 0x00000000060e7229 */ /* 0x008fe2000000080e */
[----:B------:R-:W-:Y:S01]  /*2620*/  UMOV UR5, 0x400638e3 ;  /* 0x400638e300057882 */ /* 0x000fe20000000000 */
[----:B------:R-:W-:-:S04]  /*2630*/  IMAD.MOV.U32 R6, RZ, RZ, R36 ;  /* 0x000000ffff067224 */ /* 0x000fc800078e0024 */
[----:B------:R-:W-:Y:S01]  /*2640*/  FSEL R4, R4, R20, P0 ;  /* 0x0000001404047208 */ /* 0x000fe20000000000 */
[----:B------:R-:W-:Y:S01]  /*2650*/  IMAD.MOV.U32 R20, RZ, RZ, R13 ;  /* 0x000000ffff147224 */ /* 0x000fe200078e000d */
[----:B------:R-:W-:Y:S01]  /*2660*/  FSEL R5, R5, R21, P0 ;  /* 0x0000001505057208 */ /* 0x000fe20000000000 */
[----:B------:R-:W-:-:S05]  /*2670*/  DSETP.MIN.AND P0, P1, R36, R12, PT ;  /* 0x0000000c2400722a */ /* 0x000fca0003900000 */
[----:B------:R-:W-:Y:S01]  /*2680*/  DMUL R4, R4, R4 ;  /* 0x0000000404047228 */ /* 0x000fe20000000000 */
[----:B------:R-:W-:-:S07]  /*2690*/  FSEL R37, R37, R20, P0 ;  /* 0x0000001425257208 */ /* 0x000fce0000000000 */
[----:B------:R-:W-:Y:S01]  /*26a0*/  DFMA R14, R14, R14, R4 ;  /* 0x0000000e0e0e722b */ /* 0x000fe20000000004 */
[----:B------:R-:W-:Y:S02]  /*26b0*/  @P1 LOP3.LUT R37, R20, 0x80000, RZ, 0xfc, !PT ;  /* 0x0008000014251812 */ /* 0x000fe400078efcff */
[----:B------:R-:W-:-:S03]  /*26c0*/  SEL R4, R6, R12, P0 ;  /* 0x0000000c06047207 */ /* 0x000fc60000000000 */
[----:B------:R-:W-:-:S06]  /*26d0*/  IMAD.MOV.U32 R5, RZ, RZ, R37 ;  /* 0x000000ffff057224 */ /* 0x000fcc00078e0025 */
[----:B------:R-:W-:-:S08]  /*26e0*/  DMUL R14, R4, R14 ;  /* 0x0000000e040e7228 */ /* 0x000fd00000000000 */
[----:B------:R-:W-:-:S08]  /*26f0*/  DMUL R14, R14, UR4 ;  /* 0x000000040e0e7c28 */ /* 0x000fd00008000000 */
[----:B-1----:R-:W-:-:S06]  /*2700*/  DSETP.GEU.AND P0, PT, R14, R8, PT ;  /* 0x000000080e00722a */ /* 0x002fcc0003f0e000 */
[----:B------:R-:W-:Y:S02]  /*2710*/  FSEL R8, R14, R8, !P0 ;  /* 0x000000080e087208 */ /* 0x000fe40004000000 */
[----:B------:R-:W-:Y:S02]  /*2720*/  FSEL R9, R15, R9, !P0 ;  /* 0x000000090f097208 */ /* 0x000fe40004000000 */
[----:B------:R-:W-:Y:S02]  /*2730*/  SEL R11, R40, R11, !P0 ;  /* 0x0000000b280b7207 */ /* 0x000fe40004000000 */
[----:B------:R-:W-:-:S07]  /*2740*/  SEL R10, R17, R10, !P0 ;  /* 0x0000000a110a7207 */ /* 0x000fce0004000000 */
.L_x_16:
[----:B------:R-:W-:Y:S05]  /*2750*/  BSYNC.RECONVERGENT B0 ;  /* 0x0000000000007941 */ /* 0x000fea0003800200 */
.L_x_15:
[----:B------:R-:W-:-:S13]  /*2760*/  ISETP.GE.AND P0, PT, R11, RZ, PT ;  /* 0x000000ff0b00720c */ /* 0x000fda0003f06270 */
[----:B------:R-:W-:Y:S05]  /*2770*/  @!P0 BRA `(.L_x_23) ;  /* 0x0000000000608947 */ /* 0x000fea0003800000 */
[----:B------:R3:W4:Y:S01]  /*2780*/  LDS.64 R4, [R41+0x4d70] ;  /* 0x004d700029047984 */ /* 0x0007220000000a00 */
[----:B------:R-:W-:-:S05]  /*2790*/  VIADD R0, R0, 0x4d70 ;  /* 0x00004d7000007836 */ /* 0x000fca0000000000 */
[----:B------:R-:W-:-:S07]  /*27a0*/  LEA R3, R3, R0, 0x18 ;  /* 0x0000000003037211 */ /* 0x000fce00078ec0ff */
.L_x_24:
[----:B-1--4-:R-:W-:Y:S01]  /*27b0*/  DSETP.MIN.AND P0, P1, R4, R8, PT ;  /* 0x000000080400722a */ /* 0x012fe20003900000 */
        /* <DEDUP_REMOVED lines=9> */
[----:B------:R-:W1:Y:S02]  /*2850*/  ATOMS.CAS.64 R6, [R3], R4, R6 ;  /* 0x000000040306738d */ /* 0x000e640000000406 */
[----:B-1----:R-:W-:Y:S01]  /*2860*/  ISETP.NE.U32.AND P0, PT, R4, R6, PT ;  /* 0x000000060400720c */ /* 0x002fe20003f05070 */
[----:B------:R-:W-:-:S03]  /*2870*/  IMAD.MOV.U32 R4, RZ, RZ, R6 ;  /* 0x000000ffff047224 */ /* 0x000fc600078e0006 */
[----:B------:R-:W-:Y:S01]  /*2880*/  ISETP.NE.AND.EX P0, PT, R5, R7, PT, P0 ;  /* 0x000000070500720c */ /* 0x000fe20003f05300 */
[----:B------:R-:W-:-:S12]  /*2890*/  IMAD.MOV.U32 R5, RZ, RZ, R7 ;  /* 0x000000ffff057224 */ /* 0x000fd800078e0007 */
[----:B------:R-:W-:Y:S05]  /*28a0*/  @P0 BRA `(.L_x_24) ;  /* 0xfffffffc00c00947 */ /* 0x000fea000383ffff */
[----:B------:R-:W-:Y:S05]  /*28b0*/  WARPSYNC.ALL ;  /* 0x0000000000007948 */ /* 0x000fea0003800000 */
[----:B------:R-:W-:Y:S06]  /*28c0*/  BAR.SYNC.DEFER_BLOCKING 0x0 ;  /* 0x0000000000007b1d */ /* 0x000fec0000010000 */
[----:B------:R-:W1:Y:S02]  /*28d0*/  LDS.64 R4, [R41+0x4d70] ;  /* 0x004d700029047984 */ /* 0x000e640000000a00 */
[----:B-1----:R-:W-:-:S14]  /*28e0*/  DSETP.NEU.AND P0, PT, R8, R4, PT ;  /* 0x000000040800722a */ /* 0x002fdc0003f0d000 */
[----:B------:R4:W-:Y:S02]  /*28f0*/  @!P0 STS.64 [R41+0x4d78], R10 ;  /* 0x004d780a29008388 */ /* 0x0009e40000000a00 */
.L_x_23:
[----:B------:R-:W-:Y:S01]  /*2900*/  ISETP.NE.AND P0, PT, R17, RZ, PT ;  /* 0x000000ff1100720c */ /* 0x000fe20003f05270 */
[----:B------:R-:W-:Y:S05]  /*2910*/  WARPSYNC.ALL ;  /* 0x0000000000007948 */ /* 0x000fea0003800000 */
[----:B------:R-:W-:Y:S07]  /*2920*/  BAR.SYNC.DEFER_BLOCKING 0x0 ;  /* 0x0000000000007b1d */ /* 0x000fee0000010000 */
[----:B------:R-:W-:Y:S05]  /*2930*/  @P0 BRA `(.L_x_25) ;  /* 0x0000001800180947 */ /* 0x000fea0003800000 */
[----:B------:R-:W5:Y:S01]  /*2940*/  LDS.64 R38, [R41+0x4d78] ;  /* 0x004d780029267984 */ /* 0x000f620000000a00 */
[----:B------:R-:W-:Y:S01]  /*2950*/  IMAD.MOV.U32 R4, RZ, RZ, -0x18000000 ;  /* 0xe8000000ff047424 */ /* 0x000fe200078e00ff */
[----:B------:R-:W-:Y:S01]  /*2960*/  BSSY.RECONVERGENT B6, `(.L_x_26) ;  /* 0x0000180000067945 */ /* 0x000fe20003800200 */
[----:B------:R-:W-:-:S05]  /*2970*/  IMAD.MOV.U32 R5, RZ, RZ, 0x42374876 ;  /* 0x42374876ff057424 */ /* 0x000fca00078e00ff */
[----:B------:R0:W-:Y:S01]  /*2980*/  STS.64 [R41+0x4d70], R4 ;  /* 0x004d700429007388 */ /* 0x0001e20000000a00 */
[----:B-----5:R-:W-:-:S13]  /*2990*/  ISETP.GE.AND P0, PT, R39, RZ, PT ;  /* 0x000000ff2700720c */ /* 0x020fda0003f06270 */
[----:B0-----:R-:W-:Y:S05]  /*29a0*/  @!P0 BRA `(.L_x_27) ;  /* 0x0000001000f48947 */ /* 0x001fea0003800000 */
[--C-:B------:R-:W-:Y:S01]  /*29b0*/  IMAD R39, R39, 0x38, R41.reuse ;  /* 0x0000003827277824 */ /* 0x100fe200078e0229 */
[----:B------:R-:W-:Y:S01]  /*29c0*/  BSSY.RECONVERGENT B0, `(.L_x_28) ;  /* 0x0000093000007945 */ /* 0x000fe20003800200 */
[----:B--234-:R-:W-:-:S03]  /*29d0*/  IMAD R41, R38, 0x38, R41 ;  /* 0x0000003826297824 */ /* 0x01cfc600078e0229 */
[----:B------:R-:W-:Y:S04]  /*29e0*/  LDS.64 R30, [R39] ;  /* 0x00000000271e7984 */ /* 0x000fe80000000a00 */
[----:B------:R-:W0:Y:S02]  /*29f0*/  LDS.64 R4, [R41] ;  /* 0x0000000029047984 */ /* 0x000e240000000a00 */
[----:B0-----:R-:W-:Y:S02]  /*2a00*/  DADD R30, R30, R4 ;  /* 0x000000001e1e7229 */ /* 0x001fe40000000004 */
[----:B------:R-:W-:Y:S05]  /*2a10*/  LDS.64 R4, [R41+0x8] ;  /* 0x0000080029047984 */ /* 0x000fea0000000a00 */
[----:B------:R-:W-:Y:S04]  /*2a20*/  STS.64 [R41], R30 ;  /* 0x0000001e29007388 */ /* 0x000fe80000000a00 */
[----:B------:R-:W0:Y:S02]  /*2a30*/  LDS.64 R28, [R39+0x8] ;  /* 0x00000800271c7984 */ /* 0x000e240000000a00 */
[----:B0-----:R-:W-:-:S02]  /*2a40*/  DADD R28, R28, R4 ;  /* 0x000000001c1c7229 */ /* 0x001fc40000000004 */
[----:B------:R-:W-:Y:S05]  /*2a50*/  LDS.64 R4, [R41+0x10] ;  /* 0x0000100029047984 */ /* 0x000fea0000000a00 */
[----:B------:R-:W-:Y:S01]  /*2a60*/  STS.64 [R41+0x8], R28 ;  /* 0x0000081c29007388 */ /* 0x000fe20000000a00 */
[----:B------:R-:W-:-:S03]  /*2a70*/  DMUL R14, R28, R28 ;  /* 0x0000001c1c0e7228 */ /* 0x000fc60000000000 */
[----:B------:R-:W0:Y:S05]  /*2a80*/  LDS.64 R20, [R39+0x10] ;  /* 0x0000100027147984 */ /* 0x000e2a0000000a00 */
[----:B------:R-:W-:-:S08]  /*2a90*/  DFMA R14, R30, R30, R14 ;  /* 0x0000001e1e0e722b */ /* 0x000fd0000000000e */
[----:B------:R-:W-:Y:S02]  /*2aa0*/  DSETP.NEU.AND P0, PT, R14, RZ, PT ;  /* 0x000000ff0e00722a */ /* 0x000fe40003f0d000 */
[----:B0-----:R-:W-:Y:S01]  /*2ab0*/  DADD R20, R20, R4 ;  /* 0x0000000014147229 */ /* 0x001fe20000000004 */
[----:B------:R-:W-:Y:S06]  /*2ac0*/  LDS.64 R4, [R41+0x18] ;  /* 0x0000180029047984 */ /* 0x000fec0000000a00 */
[----:B------:R-:W-:Y:S04]  /*2ad0*/  STS.64 [R41+0x10], R20 ;  /* 0x0000101429007388 */ /* 0x000fe80000000a00 */
[----:B------:R-:W0:Y:S04]  /*2ae0*/  LDS.64 R12, [R39+0x18] ;  /* 0x00001800270c7984 */ /* 0x000e280000000a00 */
[----:B------:R2:W-:Y:S04]  /*2af0*/  STS.64 [R41+0x20], R14 ;  /* 0x0000200e29007388 */ /* 0x0005e80000000a00 */
[----:B------:R2:W-:Y:S01]  /*2b00*/  @!P0 STS.64 [R41+0x28], RZ ;  /* 0x000028ff29008388 */ /* 0x0005e20000000a00 */
[----:B0-----:R-:W-:Y:S01]  /*2b10*/  DADD R12, R12, R4 ;  /* 0x000000000c0c7229 */ /* 0x001fe20000000004 */
[----:B------:R-:W-:-:S06]  /*2b20*/  @!P0 CS2R R4, SRZ ;  /* 0x0000000000048805 */ /* 0x000fcc000001ff00 */
[----:B------:R2:W-:Y:S01]  /*2b30*/  STS.64 [R41+0x18], R12 ;  /* 0x0000180c29007388 */ /* 0x0005e20000000a00 */
[----:B------:R-:W-:Y:S05]  /*2b40*/  @!P0 BRA `(.L_x_29) ;  /* 0x0000000400e88947 */ /* 0x000fea0003800000 */
[----:B------:R-:W-:Y:S01]  /*2b50*/  DADD R4, -RZ, |R28| ;  /* 0x00000000ff047229 */ /* 0x000fe2000000051c */
[----:B-1----:R-:W-:Y:S01]  /*2b60*/  IMAD.MOV.U32 R8, RZ, RZ, 0x1 ;  /* 0x00000001ff087424 */ /* 0x002fe200078e00ff */
        /* <DEDUP_REMOVED lines=25> */
[----:B--2---:R-:W-:Y:S05]  /*2d00*/  CALL.REL.NOINC `($__internal_0_$__cuda_sm20_div_rn_f64_full) ;  /* 0x00000014004c7944 */ /* 0x004fea0003c00000 */
[----:B------:R-:W-:Y:S02]  /*2d10*/  IMAD.MOV.U32 R4, RZ, RZ, R42 ;  /* 0x000000ffff047224 */ /* 0x000fe400078e002a */
[----:B------:R-:W-:-:S07]  /*2d20*/  IMAD.MOV.U32 R5, RZ, RZ, R43 ;  /* 0x000000ffff057224 */ /* 0x000fce00078e002b */
.L_x_31:
[----:B------:R-:W-:Y:S05]  /*2d30*/  BSYNC.RECONVERGENT B1 ;  /* 0x0000000000017941 */ /* 0x000fea0003800200 */
.L_x_30:
[----:B------:R-:W-:Y:S01]  /*2d40*/  DMUL R6, R4, R4 ;  /* 0x0000000404067228 */ /* 0x000fe20000000000 */
[----:B------:R-:W-:Y:S01]  /*2d50*/  IMAD.MOV.U32 R8, RZ, RZ, -0x2449a4b7 ;  /* 0xdbb65b49ff087424 */ /* 0x000fe200078e00ff */
[----:B------:R-:W-:Y:S01]  /*2d60*/  UMOV UR4, 0x2a25ff7e ;  /* 0x2a25ff7e00047882 */ /* 0x000fe20000000000 */
[----:B------:R-:W-:Y:S01]  /*2d70*/  IMAD.MOV.U32 R9, RZ, RZ, 0x3f2d3b63 ;  /* 0x3f2d3b63ff097424 */ /* 0x000fe200078e00ff */
[----:B------:R-:W-:Y:S01]  /*2d80*/  UMOV UR5, 0x3ef53e1d ;  /* 0x3ef53e1d00057882 */ /* 0x000fe20000000000 */
[----:B------:R-:W-:Y:S01]  /*2d90*/  ISETP.GE.AND P2, PT, R31, RZ, PT ;  /* 0x000000ff1f00720c */ /* 0x000fe20003f46270 */
[----:B------:R-:W-:Y:S01]  /*2da0*/  DSETP.NEU.AND P3, PT, R10, RZ, PT ;  /* 0x000000ff0a00722a */ /* 0x000fe20003f6d000 */
[----:B------:R-:W-:Y:S02]  /*2db0*/  @P1 IMAD.MOV.U32 R32, RZ, RZ, 0x54442d18 ;  /* 0x54442d18ff201424 */ /* 0x000fe400078e00ff */
[----:B------:R-:W-:Y:S01]  /*2dc0*/  DFMA R8, R6, -UR4, R8 ;  /* 0x8000000406087c2b */ /* 0x000fe20008000008 */
[----:B------:R-:W-:Y:S01]  /*2dd0*/  UMOV UR4, 0x8dde082e ;  /* 0x8dde082e00047882 */ /* 0x000fe20000000000 */
[----:B------:R-:W-:Y:S01]  /*2de0*/  UMOV UR5, 0x3f531278 ;  /* 0x3f53127800057882 */ /* 0x000fe20000000000 */
[----:B------:R-:W-:Y:S01]  /*2df0*/  @P1 PLOP3.LUT P0, PT, P2, PT, PT, 0x80, 0x8 ;  /* 0x000000000008181c */ /* 0x000fe2000170f070 */
[----:B------:R-:W-:-:S04]  /*2e00*/  @P1 IMAD.MOV.U32 R33, RZ, RZ, 0x3ff921fb ;  /* 0x3ff921fbff211424 */ /* 0x000fc800078e00ff */
        /* <DEDUP_REMOVED lines=53> */
[----:B------:R-:W-:-:S08]  /*3160*/  DFMA R4, R8, R4, R4 ;  /* 0x000000040804722b */ /* 0x000fd00000000004 */
[----:B------:R-:W-:-:S10]  /*3170*/  @P1 DADD R8, -RZ, -R4 ;  /* 0x00000000ff081229 */ /* 0x000fd40000000904 */
[----:B------:R-:W-:Y:S02]  /*3180*/  @P1 FSEL R10, R4, R8, !P0 ;  /* 0x00000008040a1208 */ /* 0x000fe40004000000 */
[----:B------:R-:W-:Y:S01]  /*3190*/  @P1 FSEL R11, R5, R9, !P0 ;  /* 0x00000009050b1208 */ /* 0x000fe20004000000 */
[----:B------:R-:W-:Y:S01]  /*31a0*/  @!P1 DADD R8, -R4, R6 ;  /* 0x0000000004089229 */ /* 0x000fe20000000106 */
[----:B------:R-:W-:-:S04]  /*31b0*/  @!P1 PLOP3.LUT P0, PT, P2, PT, PT, 0x80, 0x8 ;  /* 0x000000000008981c */ /* 0x000fc8000170f070 */
[----:B------:R-:W-:Y:S01]  /*31c0*/  @P1 DADD R6, R10, R32 ;  /* 0x000000000a061229 */ /* 0x000fe20000000020 */
[----:B------:R-:W-:-:S05]  /*31d0*/  @P3 FSEL R3, R3, 3.37028055040000000000e+12, !P0 ;  /* 0x54442d1803033808 */ /* 0x000fca0004000000 */
[----:B------:R-:W-:Y:S01]  /*31e0*/  @!P1 FSEL R7, R9, R5, !P0 ;  /* 0x0000000509079208 */ /* 0x000fe20004000000 */
[----:B------:R-:W-:Y:S01]  /*31f0*/  @P3 IMAD.MOV.U32 R9, RZ, RZ, 0x4002d97c ;  /* 0x4002d97cff093424 */ /* 0x000fe200078e00ff */
[----:B------:R-:W-:Y:S01]  /*3200*/  @!P1 FSEL R6, R8, R4, !P0 ;  /* 0x0000000408069208 */ /* 0x000fe20004000000 */
[C-C-:B------:R-:W-:Y:S01]  /*3210*/  @P3 DSETP.NEU.AND P1, PT, |R30|.reuse, |R28|.reuse, PT ;  /* 0x4000001c1e00322a */ /* 0x140fe20003f2d200 */
[----:B------:R-:W-:Y:S01]  /*3220*/  @!P3 FSEL R5, RZ, 2.1426990032196044922, P0 ;  /* 0x400921fbff05b808 */ /* 0x000fe20000000000 */
[----:B------:R-:W-:Y:S01]  /*3230*/  DADD R30, |R30|, |R28| ;  /* 0x000000001e1e7229 */ /* 0x000fe2000000061c */
[----:B------:R-:W-:Y:S02]  /*3240*/  @P3 FSEL R9, R9, 1.8213495016098022461, !P0 ;  /* 0x3fe921fb09093808 */ /* 0x000fe40004000000 */
        /* <DEDUP_REMOVED lines=8> */
[----:B------:R-:W-:-:S05]  /*32d0*/  FSEL R5, R31, R29, P0 ;  /* 0x0000001d1f057208 */ /* 0x000fca0000000000 */
[----:B------:R0:W-:Y:S02]  /*32e0*/  STS.64 [R41+0x28], R4 ;  /* 0x0000280429007388 */ /* 0x0001e40000000a00 */
.L_x_29:
[----:B------:R-:W-:Y:S05]  /*32f0*/  BSYNC.RECONVERGENT B0 ;  /* 0x0000000000007941 */ /* 0x000fea0003800200 */
.L_x_28:
[----:B------:R-:W-:Y:S01]  /*3300*/  UMOV UR4, 0x54442d18 ;  /* 0x54442d1800047882 */ /* 0x000fe20000000000 */
[----:B------:R-:W-:Y:S01]  /*3310*/  UMOV UR5, 0x401921fb ;  /* 0x401921fb00057882 */ /* 0x000fe20000000000 */
[C---:B------:R-:W-:Y:S01]  /*3320*/  DSETP.GEU.AND P0, PT, R4.reuse, RZ, PT ;  /* 0x000000ff0400722a */ /* 0x040fe20003f0e000 */
[----:B------:R-:W-:Y:S01]  /*3330*/  BSSY.RECONVERGENT B0, `(.L_x_32) ;  /* 0x0000090000007945 */ /* 0x000fe20003800200 */
[----:B------:R-:W-:-:S10]  /*3340*/  DADD R6, R4, UR4 ;  /* 0x0000000404067e29 */ /* 0x000fd40008000000 */
[----:B-1----:R-:W-:Y:S02]  /*3350*/  FSEL R8, R6, R4, !P0 ;  /* 0x0000000406087208 */ /* 0x002fe40004000000 */
[----:B------:R-:W-:-:S06]  /*3360*/  FSEL R9, R7, R5, !P0 ;  /* 0x0000000507097208 */ /* 0x000fcc0004000000 */
[C---:B------:R-:W-:Y:S02]  /*3370*/  DSETP.GE.AND P0, PT, R8.reuse, UR4, PT ;  /* 0x0000000408007e2a */ /* 0x040fe4000bf06000 */
[----:B------:R-:W-:-:S04]  /*3380*/  DADD R6, R8, -UR4 ;  /* 0x8000000408067e29 */ /* 0x000fc80008000000 */
[----:B------:R-:W-:-:S06]  /*3390*/  DSETP.LT.OR P1, PT, R4, RZ, P0 ;  /* 0x000000ff0400722a */ /* 0x000fcc0000721400 */
[----:B0-----:R-:W-:Y:S02]  /*33a0*/  FSEL R4, R6, R8, P0 ;  /* 0x0000000806047208 */ /* 0x001fe40000000000 */
[----:B------:R-:W-:Y:S01]  /*33b0*/  FSEL R5, R7, R9, P0 ;  /* 0x0000000907057208 */ /* 0x000fe20000000000 */
[----:B------:R-:W-:-:S05]  /*33c0*/  DSETP.NEU.AND P0, PT, R14, RZ, PT ;  /* 0x000000ff0e00722a */ /* 0x000fca0003f0d000 */
[----:B------:R0:W-:Y:S01]  /*33d0*/  @P1 STS.64 [R41+0x28], R4 ;  /* 0x0000280429001388 */ /* 0x0001e20000000a00 */
        /* <DEDUP_REMOVED lines=8> */
.L_x_33:
[C-C-:B------:R-:W-:Y:S01]  /*3460*/  DADD R6, |R20|.reuse, R12.reuse ;  /* 0x0000000014067229 */ /* 0x140fe2000000020c */
[----:B------:R-:W-:Y:S01]  /*3470*/  IMAD.MOV.U32 R8, RZ, RZ, 0x1 ;  /* 0x00000001ff087424 */ /* 0x000fe200078e00ff */
[C-C-:B------:R-:W-:Y:S01]  /*3480*/  DADD R4, R20.reuse, R12.reuse ;  /* 0x0000000014047229 */ /* 0x140fe2000000000c */
[----:B------:R-:W-:Y:S01]  /*3490*/  IMAD.MOV.U32 R0, RZ, RZ, RZ ;  /* 0x000000ffff007224 */ /* 0x000fe200078e00ff */
[----:B--2---:R-:W-:Y:S01]  /*34a0*/  DADD R12, -R20, R12 ;  /* 0x00000000140c7229 */ /* 0x004fe2000000010c */
[----:B------:R-:W-:Y:S03]  /*34b0*/  BSSY.RECONVERGENT B1, `(.L_x_35) ;  /* 0x000001e000017945 */ /* 0x000fe60003800200 */
[----:B------:R-:W-:-:S04]  /*34c0*/  DMUL R6, R6, R6 ;  /* 0x0000000606067228 */ /* 0x000fc80000000000 */
[----:B------:R-:W-:Y:S02]  /*34d0*/  DFMA R12, R4, R12, -R14 ;  /* 0x0000000c040c722b */ /* 0x000fe4000000080e */
[----:B------:R-:W0:Y:S06]  /*34e0*/  MUFU.RCP64H R9, R7 ;  /* 0x0000000700097308 */ /* 0x000e2c0000001800 */
[----:B------:R-:W-:-:S06]  /*34f0*/  DSETP.MAX.AND P0, P1, RZ, R12, PT ;  /* 0x0000000cff00722a */ /* 0x000fcc000390f000 */
[----:B------:R-:W-:Y:S01]  /*3500*/  FSEL R3, R0, R13, P0 ;  /* 0x0000000d00037208 */ /* 0x000fe20000000000 */
[----:B0-----:R-:W-:-:S07]  /*3510*/  DFMA R10, -R6, R8, 1 ;  /* 0x3ff00000060a742b */ /* 0x001fce0000000108 */
[----:B------:R-:W-:Y:S01]  /*3520*/  @P1 LOP3.LUT R3, R13, 0x80000, RZ, 0xfc, !PT ;  /* 0x000800000d031812 */ /* 0x000fe200078efcff */
[----:B------:R-:W-:-:S08]  /*3530*/  DFMA R4, R10, R10, R10 ;  /* 0x0000000a0a04722b */ /* 0x000fd0000000000a */
[----:B------:R-:W-:Y:S01]  /*3540*/  DFMA R4, R8, R4, R8 ;  /* 0x000000040804722b */ /* 0x000fe20000000008 */
[----:B------:R-:W-:Y:S02]  /*3550*/  IMAD.MOV.U32 R9, RZ, RZ, R12 ;  /* 0x000000ffff097224 */ /* 0x000fe400078e000c */
[----:B------:R-:W-:-:S05]  /*3560*/  IMAD.MOV.U32 R8, RZ, RZ, RZ ;  /* 0x000000ffff087224 */ /* 0x000fca00078e00ff */
[----:B------:R-:W-:Y:S01]  /*3570*/  DFMA R10, -R6, R4, 1 ;  /* 0x3ff00000060a742b */ /* 0x000fe20000000104 */
[----:B------:R-:W-:Y:S01]  /*3580*/  SEL R8, R8, R9, P0 ;  /* 0x0000000908087207 */ /* 0x000fe20000000000 */
[----:B------:R-:W-:-:S06]  /*3590*/  IMAD.MOV.U32 R9, RZ, RZ, R3 ;  /* 0x000000ffff097224 */ /* 0x000fcc00078e0003 */
[----:B------:R-:W-:Y:S02]  /*35a0*/  DADD R14, R14, R8 ;  /* 0x000000000e0e7229 */ /* 0x000fe40000000008 */
[----:B------:R-:W-:-:S08]  /*35b0*/  DFMA R4, R4, R10, R4 ;  /* 0x0000000a0404722b */ /* 0x000fd00000000004 */
[----:B------:R-:W-:Y:S01]  /*35c0*/  DMUL R8, R14, R4 ;  /* 0x000000040e087228 */ /* 0x000fe20000000000 */
[----:B------:R-:W-:-:S07]  /*35d0*/  FSETP.GEU.AND P1, PT, |R15|, 6.5827683646048100446e-37, PT ;  /* 0x036000000f00780b */ /* 0x000fce0003f2e200 */
        /* <DEDUP_REMOVED lines=11> */
.L_x_36:
[----:B------:R-:W-:Y:S05]  /*3690*/  BSYNC.RECONVERGENT B1 ;  /* 0x0000000000017941 */ /* 0x000fea0003800200 */
.L_x_35:
        /* <DEDUP_REMOVED lines=13> */
[C---:B------:R-:W-:Y:S01]  /*3770*/  LOP3.LUT R5, R0.reuse, 0xfffff, RZ, 0xc0, !PT ;  /* 0x000fffff00057812 */ /* 0x040fe200078ec0ff */
        /* <DEDUP_REMOVED lines=31> */
[----:B------:R-:W-:-:S06]  /*3970*/  UMOV UR5, 0x3f1745cb ;  /* 0x3f1745cb00057882 */ /* 0x000fcc0000000000 */
        /* <DEDUP_REMOVED lines=11> */
[----:B------:R-:W-:Y:S01]  /*3a30*/  UMOV UR7, 0x3fe62e42 ;  /* 0x3fe62e4200077882 */ /* 0x000fe20000000000 */
[----:B------:R-:W-:Y:S02]  /*3a40*/  DFMA R30, R4, -R8, R28 ;  /* 0x80000008041e722b */ /* 0x000fe4000000001c */
[----:B------:R-:W-:Y:S01]  /*3a50*/  DFMA R14, R10, R14, UR4 ;  /* 0x000000040a0e7e2b */ /* 0x000fe2000800000e */
[----:B------:R-:W-:Y:S01]  /*3a60*/  UMOV UR4, 0x55555554 ;  /* 0x5555555400047882 */ /* 0x000fe20000000000 */
[----:B------:R-:W-:Y:S01]  /*3a70*/  UMOV UR5, 0x3fb55555 ;  /* 0x3fb5555500057882 */ /* 0x000fe20000000000 */
[----:B------:R-:W-:-:S03]  /*3a80*/  DFMA R4, R12, UR6, R8 ;  /* 0x000000060c047c2b */ /* 0x000fc60008000008 */
[----:B------:R-:W-:Y:S02]  /*3a90*/  DMUL R30, R6, R30 ;  /* 0x0000001e061e7228 */ /* 0x000fe40000000000 */
        /* <DEDUP_REMOVED lines=13> */
.L_x_38:
[----:B------:R-:W-:Y:S01]  /*3b70*/  IMAD.MOV.U32 R4, RZ, RZ, 0x0 ;  /* 0x00000000ff047424 */ /* 0x000fe200078e00ff */
[----:B------:R-:W-:Y:S01]  /*3b80*/  LOP3.LUT P0, RZ, R7, 0x7fffffff, RZ, 0xc0, !PT ;  /* 0x7fffffff07ff7812 */ /* 0x000fe2000780c0ff */
[----:B------:R-:W-:-:S06]  /*3b90*/  IMAD.MOV.U32 R5, RZ, RZ, 0x7ff00000 ;  /* 0x7ff00000ff057424 */ /* 0x000fcc00078e00ff */
[----:B------:R-:W-:-:S10]  /*3ba0*/  DFMA R4, R6, R4, +INF ;  /* 0x7ff000000604742b */ /* 0x000fd40000000004 */
[----:B------:R-:W-:Y:S02]  /*3bb0*/  FSEL R4, R4, RZ, P0 ;  /* 0x000000ff04047208 */ /* 0x000fe40000000000 */
[----:B------:R-:W-:-:S07]  /*3bc0*/  FSEL R5, R5, -QNAN , P0 ;  /* 0xfff0000005057808 */ /* 0x000fce0000000000 */
.L_x_39:
[----:B------:R-:W-:Y:S05]  /*3bd0*/  BSYNC.RECONVERGENT B1 ;  /* 0x0000000000017941 */ /* 0x000fea0003800200 */
.L_x_37:
[----:B------:R-:W-:Y:S02]  /*3be0*/  DSETP.GT.AND P0, PT, R20, RZ, PT ;  /* 0x000000ff1400722a */ /* 0x000fe40003f04000 */
[----:B------:R-:W-:-:S07]  /*3bf0*/  DMUL R6, R4, 0.5 ;  /* 0x3fe0000004067828 */ /* 0x000fce0000000000 */
[----:B------:R1:W-:Y:S05]  /*3c00*/  STS.64 [R41+0x30], R6 ;  /* 0x0000300629007388 */ /* 0x0003ea0000000a00 */
[----:B------:R-:W-:-:S07]  /*3c10*/  @P0 DADD R4, -RZ, -R6 ;  /* 0x00000000ff040229 */ /* 0x000fce0000000906 */
[----:B------:R1:W-:Y:S04]  /*3c20*/  @P0 STS.64 [R41+0x30], R4 ;  /* 0x0000300429000388 */ /* 0x0003e80000000a00 */
.L_x_34:
[----:B------:R-:W-:Y:S05]  /*3c30*/  BSYNC.RECONVERGENT B0 ;  /* 0x0000000000007941 */ /* 0x000fea0003800200 */
.L_x_32:
[----:B------:R-:W3:Y:S01]  /*3c40*/  S2UR UR5, SR_CgaCtaId ;  /* 0x00000000000579c3 */ /* 0x000ee20000008800 */
[----:B------:R-:W-:Y:S02]  /*3c50*/  UMOV UR4, 0x400 ;  /* 0x0000040000047882 */ /* 0x000fe40000000000 */
[----:B---3--:R-:W-:-:S06]  /*3c60*/  ULEA UR4, UR5, UR4, 0x18 ;  /* 0x0000000405047291 */ /* 0x008fcc000f8ec0ff */
[----:B012---:R-:W-:-:S04]  /*3c70*/  IMAD.U32 R41, RZ, RZ, UR4 ;  /* 0x00000004ff297e24 */ /* 0x007fc8000f8e00ff */
[----:B------:R-:W-:-:S05]  /*3c80*/  IMAD R0, R26, 0x38, R41 ;  /* 0x000000381a007824 */ /* 0x000fca00078e0229 */
[----:B------:R-:W0:Y:S04]  /*3c90*/  LDS.64 R4, [R0+-0x38] ;  /* 0xffffc80000047984 */ /* 0x000e280000000a00 */
[----:B------:R-:W1:Y:S04]  /*3ca0*/  LDS.64 R6, [R0+-0x30] ;  /* 0xffffd00000067984 */ /* 0x000e680000000a00 */
[----:B------:R-:W2:Y:S04]  /*3cb0*/  LDS.64 R8, [R0+-0x28] ;  /* 0xffffd80000087984 */ /* 0x000ea80000000a00 */
[----:B------:R-:W3:Y:S04]  /*3cc0*/  LDS.64 R10, [R0+-0x20] ;  /* 0xffffe000000a7984 */ /* 0x000ee80000000a00 */
[----:B------:R-:W4:Y:S04]  /*3cd0*/  LDS.64 R12, [R0+-0x18] ;  /* 0xffffe800000c7984 */ /* 0x000f280000000a00 */
[----:B------:R-:W5:Y:S04]  /*3ce0*/  LDS.64 R14, [R0+-0x10] ;  /* 0xfffff000000e7984 */ /* 0x000f680000000a00 */
[----:B------:R-:W5:Y:S04]  /*3cf0*/  LDS.64 R20, [R0+-0x8] ;  /* 0xfffff80000147984 */ /* 0x000f680000000a00 */
[----:B0-----:R0:W-:Y:S04]  /*3d00*/  STS.64 [R39], R4 ;  /* 0x0000000427007388 */ /* 0x0011e80000000a00 */
[----:B-1----:R0:W-:Y:S04]  /*3d10*/  STS.64 [R39+0x8], R6 ;  /* 0x0000080627007388 */ /* 0x0021e80000000a00 */
[----:B--2---:R0:W-:Y:S04]  /*3d20*/  STS.64 [R39+0x10], R8 ;  /* 0x0000100827007388 */ /* 0x0041e80000000a00 */
[----:B---3--:R0:W-:Y:S04]  /*3d30*/  STS.64 [R39+0x18], R10 ;  /* 0x0000180a27007388 */ /* 0x0081e80000000a00 */
[----:B----4-:R0:W-:Y:S04]  /*3d40*/  STS.64 [R39+0x20], R12 ;  /* 0x0000200c27007388 */ /* 0x0101e80000000a00 */
[----:B-----5:R0:W-:Y:S04]  /*3d50*/  STS.64 [R39+0x28], R14 ;  /* 0x0000280e27007388 */ /* 0x0201e80000000a00 */
[----:B------:R0:W-:Y:S01]  /*3d60*/  STS.64 [R39+0x30], R20 ;  /* 0x0000301427007388 */ /* 0x0001e20000000a00 */
[----:B------:R-:W-:Y:S05]  /*3d70*/  BRA `(.L_x_40) ;  /* 0x0000000000f87947 */ /* 0x000fea0003800000 */
.L_x_27:
[----:B------:R-:W0:Y:S01]  /*3d80*/  LDS R28, [R41+0x4d78] ;  /* 0x004d7800291c7984 */ /* 0x000e220000000800 */
[----:B------:R-:W-:Y:S01]  /*3d90*/  BSSY.RECONVERGENT B7, `(.L_x_41) ;  /* 0x000002c000077945 */ /* 0x000fe20003800200 */
[----:B0-----:R-:W-:-:S05]  /*3da0*/  IMAD R0, R28, 0x38, R41 ;  /* 0x000000381c007824 */ /* 0x001fca00078e0229 */
[----:B------:R-:W0:Y:S02]  /*3db0*/  LDS.64 R4, [R0+0x20] ;  /* 0x0000200000047984 */ /* 0x000e240000000a00 */
[----:B0-----:R-:W-:-:S14]  /*3dc0*/  DSETP.GE.AND P0, PT, R4, 25, PT ;  /* 0x403900000400742a */ /* 0x001fdc0003f06000 */
[----:B------:R-:W-:Y:S05]  /*3dd0*/  @!P0 BRA `(.L_x_42) ;  /* 0x00000000009c8947 */ /* 0x000fea0003800000 */
[----:B------:R-:W1:Y:S01]  /*3de0*/  MUFU.RSQ64H R7, R5 ;  /* 0x0000000500077308 */ /* 0x000e620000001c00 */
[----:B------:R-:W-:Y:S01]  /*3df0*/  VIADD R6, R5, 0xfcb00000 ;  /* 0xfcb0000005067836 */ /* 0x000fe20000000000 */
[----:B----4-:R0:W4:Y:S01]  /*3e00*/  LDS.64 R10, [R0+0x30] ;  /* 0x00003000000a7984 */ /* 0x0101220000000a00 */
[----:B------:R-:W-:Y:S01]  /*3e10*/  IMAD.MOV.U32 R12, RZ, RZ, 0x0 ;  /* 0x00000000ff0c7424 */ /* 0x000fe200078e00ff */
[----:B------:R-:W-:Y:S01]  /*3e20*/  BSSY.RECONVERGENT B0, `(.L_x_43) ;  /* 0x0000011000007945 */ /* 0x000fe20003800200 */
[----:B------:R-:W-:Y:S01]  /*3e30*/  IMAD.MOV.U32 R13, RZ, RZ, 0x3fd80000 ;  /* 0x3fd80000ff0d7424 */ /* 0x000fe200078e00ff */
[----:B------:R-:W-:Y:S01]  /*3e40*/  ISETP.GE.U32.AND P0, PT, R6, 0x7ca00000, PT ;  /* 0x7ca000000600780c */ /* 0x000fe20003f06070 */
[----:B-1----:R-:W-:-:S08]  /*3e50*/  DMUL R8, R6, R6 ;  /* 0x0000000606087228 */ /* 0x002fd00000000000 */
[----:B------:R-:W-:-:S08]  /*3e60*/  DFMA R8, R4, -R8, 1 ;  /* 0x3ff000000408742b */ /* 0x000fd00000000808 */
[----:B------:R-:W-:Y:S02]  /*3e70*/  DFMA R12, R8, R12, 0.5 ;  /* 0x3fe00000080c742b */ /* 0x000fe4000000000c */
[----:B------:R-:W-:Y:S01]  /*3e80*/  DMUL R14, R6, R8 ;  /* 0x00000008060e7228 */ /* 0x000fe20000000000 */
[----:B------:R0:W1:Y:S07]  /*3e90*/  LDS.64 R8, [R0+0x28] ;  /* 0x0000280000087984 */ /* 0x00006e0000000a00 */
[----:B------:R-:W-:-:S08]  /*3ea0*/  DFMA R20, R12, R14, R6 ;  /* 0x0000000e0c14722b */ /* 0x000fd00000000006 */
[----:B------:R-:W-:Y:S02]  /*3eb0*/  DMUL R14, R4, R20 ;  /* 0x00000014040e7228 */ /* 0x000fe40000000000 */
[----:B------:R-:W-:Y:S02]  /*3ec0*/  VIADD R31, R21, 0xfff00000 ;  /* 0xfff00000151f7836 */ /* 0x000fe40000000000 */
[----:B------:R-:W-:-:S04]  /*3ed0*/  IMAD.MOV.U32 R30, RZ, RZ, R20 ;  /* 0x000000ffff1e7224 */ /* 0x000fc800078e0014 */
[----:B------:R-:W-:-:S08]  /*3ee0*/  DFMA R28, R14, -R14, R4 ;  /* 0x8000000e0e1c722b */ /* 0x000fd00000000004 */
[----:B------:R-:W-:Y:S01]  /*3ef0*/  DFMA R12, R28, R30, R14 ;  /* 0x0000001e1c0c722b */ /* 0x000fe2000000000e */
[----:B0---4-:R-:W-:Y:S10]  /*3f00*/  @!P0 BRA `(.L_x_44) ;  /* 0x0000000000088947 */ /* 0x011ff40003800000 */
[----:B------:R-:W-:-:S07]  /*3f10*/  MOV R0, 0x3f30 ;  /* 0x00003f3000007802 */ /* 0x000fce0000000f00 */
[----:B-123--:R-:W-:Y:S05]  /*3f20*/  CALL.REL.NOINC `($__internal_1_$__cuda_sm20_dsqrt_rn_f64_mediumpath_v1) ;  /* 0x0000000800307944 */ /* 0x00efea0003c00000 */
.L_x_44:
[----:B------:R-:W-:Y:S05]  /*3f30*/  BSYNC.RECONVERGENT B0 ;  /* 0x0000000000007941 */ /* 0x000fea0003800200 */
.L_x_43:
[----:B------:R-:W-:Y:S01]  /*3f40*/  MOV R0, 0x0 ;  /* 0x0000000000007802 */ /* 0x000fe20000000f00 */
[----:B------:R0:W-:Y:S01]  /*3f50*/  STL.64 [R1], R10 ;  /* 0x0000000a01007387 */ /* 0x0001e20000100a00 */
[----:B------:R-:W4:Y:S01]  /*3f60*/  LDCU.64 UR4, c[0x4][0x10] ;  /* 0x01000200ff0477ac */ /* 0x000f220008000a00 */
[----:B------:R-:W-:Y:S01]  /*3f70*/  IMAD.MOV.U32 R6, RZ, RZ, R16 ;  /* 0x000000ffff067224 */ /* 0x000fe200078e0010 */
[----:B------:R0:W0:Y:S01]  /*3f80*/  LDC.64 R14, c[0x4][R0] ;  /* 0x01000000000e7b82 */ /* 0x0000220000000a00 */
[----:B-1----:R1:W-:Y:S01]  /*3f90*/  STL.64 [R1+0x8], R8 ;  /* 0x0000080801007387 */ /* 0x0023e20000100a00 */
[----:B------:R-:W-:-:S03]  /*3fa0*/  IMAD.MOV.U32 R7, RZ, RZ, R2 ;  /* 0x000000ffff077224 */ /* 0x000fc600078e0002 */
[----:B------:R1:W-:Y:S01]  /*3fb0*/  STL.64 [R1+0x10], R12 ;  /* 0x0000100c01007387 */ /* 0x0003e20000100a00 */
[----:B----4-:R-:W-:Y:S02]  /*3fc0*/  IMAD.U32 R4, RZ, RZ, UR4 ;  /* 0x00000004ff047e24 */ /* 0x010fe4000f8e00ff */
[----:B-1----:R-:W-:-:S07]  /*3fd0*/  IMAD.U32 R5, RZ, RZ, UR5 ;  /* 0x00000005ff057e24 */ /* 0x002fce000f8e00ff */
[----:B------:R-:W-:-:S07]  /*3fe0*/  LEPC R20, `(.L_x_45) ;  /* 0x000000001014794e */ /* 0x000fce0000000000 */
[----:B0-23--:R-:W-:Y:S05]  /*3ff0*/  CALL.ABS.NOINC R14 ;  /* 0x000000000e007343 */ /* 0x00dfea0003c00000 */
.L_x_45:
[----:B------:R-:W0:Y:S01]  /*4000*/  S2UR UR5, SR_CgaCtaId ;  /* 0x00000000000579c3 */ /* 0x000e220000008800 */
[----:B------:R-:W-:Y:S02]  /*4010*/  UMOV UR4, 0x400 ;  /* 0x0000040000047882 */ /* 0x000fe40000000000 */
[----:B0-----:R-:W-:-:S06]  /*4020*/  ULEA UR4, UR5, UR4, 0x18 ;  /* 0x0000000405047291 */ /* 0x001fcc000f8ec0ff */
[----:B------:R-:W-:-:S05]  /*4030*/  IMAD.U32 R41, RZ, RZ, UR4 ;  /* 0x00000004ff297e24 */ /* 0x000fca000f8e00ff */
[----:B------:R0:W1:Y:S02]  /*4040*/  LDS R28, [R41+0x4d78] ;  /* 0x004d7800291c7984 */ /* 0x0000640000000800 */
.L_x_42:
[----:B------:R-:W-:Y:S05]  /*4050*/  BSYNC.RECONVERGENT B7 ;  /* 0x0000000000077941 */ /* 0x000fea0003800200 */
.L_x_41:
[--C-:B------:R-:W-:Y:S02]  /*4060*/  IMAD R0, R26, 0x38, R41.reuse ;  /* 0x000000381a007824 */ /* 0x100fe400078e0229 */
[----:B-1----:R-:W-:-:S03]  /*4070*/  IMAD R3, R28, 0x38, R41 ;  /* 0x000000381c037824 */ /* 0x002fc600078e0229 */
[----:B------:R-:W1:Y:S04]  /*4080*/  LDS.64 R4, [R0+-0x38] ;  /* 0xffffc80000047984 */ /* 0x000e680000000a00 */
[----:B------:R-:W5:Y:S04]  /*4090*/  LDS.64 R6, [R0+-0x30] ;  /* 0xffffd00000067984 */ /* 0x000f680000000a00 */
[----:B------:R-:W2:Y:S04]  /*40a0*/  LDS.64 R8, [R0+-0x28] ;  /* 0xffffd80000087984 */ /* 0x000ea80000000a00 */
[----:B----4-:R-:W4:Y:S04]  /*40b0*/  LDS.64 R10, [R0+-0x20] ;  /* 0xffffe000000a7984 */ /* 0x010f280000000a00 */
[----:B------:R-:W3:Y:S04]  /*40c0*/  LDS.64 R12, [R0+-0x18] ;  /* 0xffffe800000c7984 */ /* 0x000ee80000000a00 */
[----:B------:R-:W0:Y:S04]  /*40d0*/  LDS.64 R14, [R0+-0x10] ;  /* 0xfffff000000e7984 */ /* 0x000e280000000a00 */
[----:B------:R-:W0:Y:S04]  /*40e0*/  LDS.64 R20, [R0+-0x8] ;  /* 0xfffff80000147984 */ /* 0x000e280000000a00 */
[----:B-1----:R1:W-:Y:S04]  /*40f0*/  STS.64 [R3], R4 ;  /* 0x0000000403007388 */ /* 0x0023e80000000a00 */
[----:B-----5:R1:W-:Y:S04]  /*4100*/  STS.64 [R3+0x8], R6 ;  /* 0x0000080603007388 */ /* 0x0203e80000000a00 */
[----:B--2---:R1:W-:Y:S04]  /*4110*/  STS.64 [R3+0x10], R8 ;  /* 0x0000100803007388 */ /* 0x0043e80000000a00 */
[----:B----4-:R1:W-:Y:S04]  /*4120*/  STS.64 [R3+0x18], R10 ;  /* 0x0000180a03007388 */ /* 0x0103e80000000a00 */
[----:B---3--:R1:W-:Y:S04]  /*4130*/  STS.64 [R3+0x20], R12 ;  /* 0x0000200c03007388 */ /* 0x0083e80000000a00 */
[----:B0-----:R1:W-:Y:S04]  /*4140*/  STS.64 [R3+0x28], R14 ;  /* 0x0000280e03007388 */ /* 0x0013e80000000a00 */
[----:B------:R1:W-:Y:S02]  /*4150*/  STS.64 [R3+0x30], R20 ;  /* 0x0000301403007388 */ /* 0x0003e40000000a00 */
.L_x_40:
[----:B------:R-:W-:Y:S05]  /*4160*/  BSYNC.RECONVERGENT B6 ;  /* 0x0000000000067941 */ /* 0x000fea0003800200 */
.L_x_26:
[----:B01----:R-:W-:Y:S02]  /*4170*/  IMAD.MOV.U32 R4, RZ, RZ, -0x1 ;  /* 0xffffffffff047424 */ /* 0x003fe400078e00ff */
[----:B------:R-:W-:-:S05]  /*4180*/  IMAD.MOV.U32 R5, RZ, RZ, -0x1 ;  /* 0xffffffffff057424 */ /* 0x000fca00078e00ff */
[----:B------:R0:W-:Y:S02]  /*4190*/  STS.64 [R41+0x4d78], R4 ;  /* 0x004d780429007388 */ /* 0x0001e40000000a00 */
.L_x_25:
[----:B------:R-:W-:Y:S05]  /*41a0*/  WARPSYNC.ALL ;  /* 0x0000000000007948 */ /* 0x000fea0003800000 */
[----:B------:R-:W-:Y:S01]  /*41b0*/  BAR.SYNC.DEFER_BLOCKING 0x0 ;  /* 0x0000000000007b1d */ /* 0x000fe20000010000 */
[----:B------:R-:W-:-:S13]  /*41c0*/  ISETP.GT.AND P0, PT, R26, 0x1, PT ;  /* 0x000000011a00780c */ /* 0x000fda0003f04270 */
[----:B------:R-:W-:Y:S05]  /*41d0*/  @!P0 EXIT ;  /* 0x000000000000894d */ /* 0x000fea0003800000 */
[----:B------:R-:W-:Y:S02]  /*41e0*/  VIADD R26, R26, 0xffffffff ;  /* 0xffffffff1a1a7836 */ /* 0x000fe40000000000 */
[----:B------:R-:W-:Y:S02]  /*41f0*/  VIADD R18, R18, 0x1 ;  /* 0x0000000112127836 */ /* 0x000fe40000000000 */
[----:B------:R-:W-:Y:S01]  /*4200*/  VIADD R22, R22, 0x1 ;  /* 0x0000000116167836 */ /* 0x000fe20000000000 */
[----:B------:R-:W-:-:S13]  /*4210*/  ISETP.GE.AND P0, PT, R17, R26, PT ;  /* 0x0000001a1100720c */ /* 0x000fda0003f06270 */
[----:B------:R-:W-:Y:S05]  /*4220*/  @!P0 BRA `(.L_x_46) ;  /* 0xffffffd000988947 */ /* 0x000fea000383ffff */
[----:B------:R-:W-:Y:S05]  /*4230*/  EXIT ;  /* 0x000000000000794d */ /* 0x000fea0003800000 */
        .weak           $__internal_0_$__cuda_sm20_div_rn_f64_full
        .type           $__internal_0_$__cuda_sm20_div_rn_f64_full,@function
        .size           $__internal_0_$__cuda_sm20_div_rn_f64_full,($__internal_1_$__cuda_sm20_dsqrt_rn_f64_mediumpath_v1 - $__internal_0_$__cuda_sm20_div_rn_f64_full)
$__internal_0_$__cuda_sm20_div_rn_f64_full:
[C---:B------:R-:W-:Y:S01]  /*4240*/  FSETP.GEU.AND P0, PT, |R7|.reuse, 1.469367938527859385e-39, PT ;  /* 0x001000000700780b */ /* 0x040fe20003f0e200 */
[----:B------:R-:W-:Y:S01]  /*4250*/  IMAD.MOV.U32 R42, RZ, RZ, 0x1 ;  /* 0x00000001ff2a7424 */ /* 0x000fe200078e00ff */
[----:B------:R-:W-:Y:S01]  /*4260*/  LOP3.LUT R8, R7, 0x800fffff, RZ, 0xc0, !PT ;  /* 0x800fffff07087812 */ /* 0x000fe200078ec0ff */
[----:B------:R-:W-:Y:S01]  /*4270*/  IMAD.MOV.U32 R27, RZ, RZ, 0x1ca00000 ;  /* 0x1ca00000ff1b7424 */ /* 0x000fe200078e00ff */
[C---:B------:R-:W-:Y:S01]  /*4280*/  FSETP.GEU.AND P3, PT, |R5|.reuse, 1.469367938527859385e-39, PT ;  /* 0x001000000500780b */ /* 0x040fe20003f6e200 */
[----:B------:R-:W-:Y:S01]  /*4290*/  BSSY.RECONVERGENT B2, `(.L_x_47) ;  /* 0x0000052000027945 */ /* 0x000fe20003800200 */
[----:B------:R-:W-:Y:S01]  /*42a0*/  LOP3.LUT R9, R8, 0x3ff00000, RZ, 0xfc, !PT ;  /* 0x3ff0000008097812 */ /* 0x000fe200078efcff */
[----:B------:R-:W-:Y:S01]  /*42b0*/  IMAD.MOV.U32 R8, RZ, RZ, R6 ;  /* 0x000000ffff087224 */ /* 0x000fe200078e0006 */
[----:B------:R-:W-:Y:S02]  /*42c0*/  LOP3.LUT R3, R5, 0x7ff00000, RZ, 0xc0, !PT ;  /* 0x7ff0000005037812 */ /* 0x000fe400078ec0ff */
[----:B------:R-:W-:-:S03]  /*42d0*/  LOP3.LUT R37, R7, 0x7ff00000, RZ, 0xc0, !PT ;  /* 0x7ff0000007257812 */ /* 0x000fc600078ec0ff */
[----:B------:R-:W-:Y:S01]  /*42e0*/  @!P0 DMUL R8, R6, 8.98846567431157953865e+307 ;  /* 0x7fe0000006088828 */ /* 0x000fe20000000000 */
[----:B------:R-:W-:Y:S01]  /*42f0*/  ISETP.GE.U32.AND P2, PT, R3, R37, PT ;  /* 0x000000250300720c */ /* 0x000fe20003f46070 */
[----:B------:R-:W-:Y:S02]  /*4300*/  IMAD.MOV.U32 R36, RZ, RZ, R3 ;  /* 0x000000ffff247224 */ /* 0x000fe400078e0003 */
[----:B------:R-:W-:Y:S02]  /*4310*/  @!P3 LOP3.LUT R32, R7, 0x7ff00000, RZ, 0xc0, !PT ;  /* 0x7ff000000720b812 */ /* 0x000fe400078ec0ff */
[----:B------:R-:W0:Y:S01]  /*4320*/  MUFU.RCP64H R43, R9 ;  /* 0x00000009002b7308 */ /* 0x000e220000001800 */
[----:B------:R-:W-:Y:S02]  /*4330*/  SEL R33, R27, 0x63400000, !P2 ;  /* 0x634000001b217807 */ /* 0x000fe40005000000 */
[----:B------:R-:W-:Y:S02]  /*4340*/  @!P3 ISETP.GE.U32.AND P4, PT, R3, R32, PT ;  /* 0x000000200300b20c */ /* 0x000fe40003f86070 */
[----:B------:R-:W-:-:S02]  /*4350*/  LOP3.LUT R33, R33, 0x800fffff, R5, 0xf8, !PT ;  /* 0x800fffff21217812 */ /* 0x000fc400078ef805 */
[----:B------:R-:W-:Y:S01]  /*4360*/  @!P0 LOP3.LUT R37, R9, 0x7ff00000, RZ, 0xc0, !PT ;  /* 0x7ff0000009258812 */ /* 0x000fe200078ec0ff */
[----:B0-----:R-:W-:-:S08]  /*4370*/  DFMA R34, R42, -R8, 1 ;  /* 0x3ff000002a22742b */ /* 0x001fd00000000808 */
[----:B------:R-:W-:-:S08]  /*4380*/  DFMA R34, R34, R34, R34 ;  /* 0x000000222222722b */ /* 0x000fd00000000022 */
[----:B------:R-:W-:Y:S01]  /*4390*/  DFMA R42, R42, R34, R42 ;  /* 0x000000222a2a722b */ /* 0x000fe2000000002a */
[----:B------:R-:W-:Y:S01]  /*43a0*/  @!P3 SEL R35, R27, 0x63400000, !P4 ;  /* 0x634000001b23b807 */ /* 0x000fe20006000000 */
[----:B------:R-:W-:-:S03]  /*43b0*/  @!P3 IMAD.MOV.U32 R34, RZ, RZ, RZ ;  /* 0x000000ffff22b224 */ /* 0x000fc600078e00ff */
[----:B------:R-:W-:-:S03]  /*43c0*/  @!P3 LOP3.LUT R32, R35, 0x80000000, R5, 0xf8, !PT ;  /* 0x800000002320b812 */ /* 0x000fc600078ef805 */
[----:B------:R-:W-:Y:S01]  /*43d0*/  DFMA R44, R42, -R8, 1 ;  /* 0x3ff000002a2c742b */ /* 0x000fe20000000808 */
[----:B------:R-:W-:Y:S01]  /*43e0*/  @!P3 LOP3.LUT R35, R32, 0x100000, RZ, 0xfc, !PT ;  /* 0x001000002023b812 */ /* 0x000fe200078efcff */
[----:B------:R-:W-:-:S06]  /*43f0*/  IMAD.MOV.U32 R32, RZ, RZ, R4 ;  /* 0x000000ffff207224 */ /* 0x000fcc00078e0004 */
[----:B------:R-:W-:Y:S02]  /*4400*/  DFMA R44, R42, R44, R42 ;  /* 0x0000002c2a2c722b */ /* 0x000fe4000000002a */
[----:B------:R-:W-:-:S08]  /*4410*/  @!P3 DFMA R32, R32, 2, -R34 ;  /* 0x400000002020b82b */ /* 0x000fd00000000822 */
[----:B------:R-:W-:Y:S02]  /*4420*/  DMUL R42, R44, R32 ;  /* 0x000000202c2a7228 */ /* 0x000fe40000000000 */
[----:B------:R-:W-:-:S05]  /*4430*/  @!P3 LOP3.LUT R36, R33, 0x7ff00000, RZ, 0xc0, !PT ;  /* 0x7ff000002124b812 */ /* 0x000fca00078ec0ff */
[----:B------:R-:W-:Y:S01]  /*4440*/  VIADD R38, R36, 0xffffffff ;  /* 0xffffffff24267836 */ /* 0x000fe20000000000 */
[----:B------:R-:W-:-:S04]  /*4450*/  DFMA R34, R42, -R8, R32 ;  /* 0x800000082a22722b */ /* 0x000fc80000000020 */
[----:B------:R-:W-:Y:S01]  /*4460*/  ISETP.GT.U32.AND P0, PT, R38, 0x7feffffe, PT ;  /* 0x7feffffe2600780c */ /* 0x000fe20003f04070 */
[----:B------:R-:W-:-:S03]  /*4470*/  VIADD R38, R37, 0xffffffff ;  /* 0xffffffff25267836 */ /* 0x000fc60000000000 */
[----:B------:R-:W-:Y:S02]  /*4480*/  DFMA R34, R44, R34, R42 ;  /* 0x000000222c22722b */ /* 0x000fe4000000002a */
[----:B------:R-:W-:-:S13]  /*4490*/  ISETP.GT.U32.OR P0, PT, R38, 0x7feffffe, P0 ;  /* 0x7feffffe2600780c */ /* 0x000fda0000704470 */
[----:B------:R-:W-:Y:S05]  /*44a0*/  @P0 BRA `(.L_x_48) ;  /* 0x00000000006c0947 */ /* 0x000fea0003800000 */
[----:B------:R-:W-:Y:S01]  /*44b0*/  LOP3.LUT R4, R7, 0x7ff00000, RZ, 0xc0, !PT ;  /* 0x7ff0000007047812 */ /* 0x000fe200078ec0ff */
[----:B------:R-:W-:-:S03]  /*44c0*/  IMAD.MOV.U32 R36, RZ, RZ, RZ ;  /* 0x000000ffff247224 */ /* 0x000fc600078e00ff */
[CC--:B------:R-:W-:Y:S02]  /*44d0*/  VIADDMNMX R5, R3.reuse, -R4.reuse, 0xb9600000, !PT ;  /* 0xb960000003057446 */ /* 0x0c0fe40007800904 */
[----:B------:R-:W-:Y:S02]  /*44e0*/  ISETP.GE.U32.AND P0, PT, R3, R4, PT ;  /* 0x000000040300720c */ /* 0x000fe40003f06070 */
[----:B------:R-:W-:Y:S02]  /*44f0*/  VIMNMX R5, PT, PT, R5, 0x46a00000, PT ;  /* 0x46a0000005057848 */ /* 0x000fe40003fe0100 */
[----:B------:R-:W-:-:S05]  /*4500*/  SEL R4, R27, 0x63400000, !P0 ;  /* 0x634000001b047807 */ /* 0x000fca0004000000 */
[----:B------:R-:W-:-:S04]  /*4510*/  IMAD.IADD R4, R5, 0x1, -R4 ;  /* 0x0000000105047824 */ /* 0x000fc800078e0a04 */
[----:B------:R-:W-:-:S06]  /*4520*/  VIADD R37, R4, 0x7fe00000 ;  /* 0x7fe0000004257836 */ /* 0x000fcc0000000000 */
[----:B------:R-:W-:-:S10]  /*4530*/  DMUL R42, R34, R36 ;  /* 0x00000024222a7228 */ /* 0x000fd40000000000 */
[----:B------:R-:W-:-:S13]  /*4540*/  FSETP.GTU.AND P0, PT, |R43|, 1.469367938527859385e-39, PT ;  /* 0x001000002b00780b */ /* 0x000fda0003f0c200 */
[----:B------:R-:W-:Y:S05]  /*4550*/  @P0 BRA `(.L_x_49) ;  /* 0x0000000000940947 */ /* 0x000fea0003800000 */
[----:B------:R-:W-:Y:S01]  /*4560*/  DFMA R8, R34, -R8, R32 ;  /* 0x800000082208722b */ /* 0x000fe20000000020 */
[----:B------:R-:W-:-:S09]  /*4570*/  IMAD.MOV.U32 R36, RZ, RZ, RZ ;  /* 0x000000ffff247224 */ /* 0x000fd200078e00ff */
[C---:B------:R-:W-:Y:S02]  /*4580*/  FSETP.NEU.AND P0, PT, R9.reuse, RZ, PT ;  /* 0x000000ff0900720b */ /* 0x040fe40003f0d000 */
[----:B------:R-:W-:-:S04]  /*4590*/  LOP3.LUT R6, R9, 0x80000000, R7, 0x48, !PT ;  /* 0x8000000009067812 */ /* 0x000fc800078e4807 */
[----:B------:R-:W-:-:S07]  /*45a0*/  LOP3.LUT R37, R6, R37, RZ, 0xfc, !PT ;  /* 0x0000002506257212 */ /* 0x000fce00078efcff */
[----:B------:R-:W-:Y:S05]  /*45b0*/  @!P0 BRA `(.L_x_49) ;  /* 0x00000000007c8947 */ /* 0x000fea0003800000 */
[----:B------:R-:W-:Y:S01]  /*45c0*/  IMAD.MOV R9, RZ, RZ, -R4 ;  /* 0x000000ffff097224 */ /* 0x000fe200078e0a04 */
[----:B------:R-:W-:Y:S01]  /*45d0*/  IADD3 R3, PT, PT, -R4, -0x43300000, RZ ;  /* 0xbcd0000004037810 */ /* 0x000fe20007ffe1ff */
[----:B------:R-:W-:-:S06]  /*45e0*/  IMAD.MOV.U32 R8, RZ, RZ, RZ ;  /* 0x000000ffff087224 */ /* 0x000fcc00078e00ff */
[----:B------:R-:W-:Y:S02]  /*45f0*/  DFMA R8, R42, -R8, R34 ;  /* 0x800000082a08722b */ /* 0x000fe40000000022 */
[----:B------:R-:W-:-:S08]  /*4600*/  DMUL.RP R34, R34, R36 ;  /* 0x0000002422227228 */ /* 0x000fd00000008000 */
[----:B------:R-:W-:Y:S02]  /*4610*/  FSETP.NEU.AND P0, PT, |R9|, R3, PT ;  /* 0x000000030900720b */ /* 0x000fe40003f0d200 */
[----:B------:R-:W-:Y:S02]  /*4620*/  LOP3.LUT R3, R35, R6, RZ, 0x3c, !PT ;  /* 0x0000000623037212 */ /* 0x000fe400078e3cff */
[----:B------:R-:W-:Y:S02]  /*4630*/  FSEL R42, R34, R42, !P0 ;  /* 0x0000002a222a7208 */ /* 0x000fe40004000000 */
[----:B------:R-:W-:Y:S01]  /*4640*/  FSEL R43, R3, R43, !P0 ;  /* 0x0000002b032b7208 */ /* 0x000fe20004000000 */
[----:B------:R-:W-:Y:S06]  /*4650*/  BRA `(.L_x_49) ;  /* 0x0000000000547947 */ /* 0x000fec0003800000 */
.L_x_48:
[----:B------:R-:W-:-:S14]  /*4660*/  DSETP.NAN.AND P0, PT, R4, R4, PT ;  /* 0x000000040400722a */ /* 0x000fdc0003f08000 */
[----:B------:R-:W-:Y:S05]  /*4670*/  @P0 BRA `(.L_x_50) ;  /* 0x0000000000440947 */ /* 0x000fea0003800000 */
[----:B------:R-:W-:-:S14]  /*4680*/  DSETP.NAN.AND P0, PT, R6, R6, PT ;  /* 0x000000060600722a */ /* 0x000fdc0003f08000 */
[----:B------:R-:W-:Y:S05]  /*4690*/  @P0 BRA `(.L_x_51) ;  /* 0x0000000000300947 */ /* 0x000fea0003800000 */
[----:B------:R-:W-:Y:S01]  /*46a0*/  ISETP.NE.AND P0, PT, R36, R37, PT ;  /* 0x000000252400720c */ /* 0x000fe20003f05270 */
[----:B------:R-:W-:Y:S02]  /*46b0*/  IMAD.MOV.U32 R42, RZ, RZ, 0x0 ;  /* 0x00000000ff2a7424 */ /* 0x000fe400078e00ff */
[----:B------:R-:W-:-:S10]  /*46c0*/  IMAD.MOV.U32 R43, RZ, RZ, -0x80000 ;  /* 0xfff80000ff2b7424 */ /* 0x000fd400078e00ff */
[----:B------:R-:W-:Y:S05]  /*46d0*/  @!P0 BRA `(.L_x_49) ;  /* 0x0000000000348947 */ /* 0x000fea0003800000 */
[----:B------:R-:W-:Y:S02]  /*46e0*/  ISETP.NE.AND P0, PT, R36, 0x7ff00000, PT ;  /* 0x7ff000002400780c */ /* 0x000fe40003f05270 */
[----:B------:R-:W-:Y:S02]  /*46f0*/  LOP3.LUT R43, R5, 0x80000000, R7, 0x48, !PT ;  /* 0x80000000052b7812 */ /* 0x000fe400078e4807 */
[----:B------:R-:W-:-:S13]  /*4700*/  ISETP.EQ.OR P0, PT, R37, RZ, !P0 ;  /* 0x000000ff2500720c */ /* 0x000fda0004702670 */
[----:B------:R-:W-:Y:S01]  /*4710*/  @P0 LOP3.LUT R3, R43, 0x7ff00000, RZ, 0xfc, !PT ;  /* 0x7ff000002b030812 */ /* 0x000fe200078efcff */
[----:B------:R-:W-:Y:S02]  /*4720*/  @!P0 IMAD.MOV.U32 R42, RZ, RZ, RZ ;  /* 0x000000ffff2a8224 */ /* 0x000fe400078e00ff */
[----:B------:R-:W-:Y:S02]  /*4730*/  @P0 IMAD.MOV.U32 R42, RZ, RZ, RZ ;  /* 0x000000ffff2a0224 */ /* 0x000fe400078e00ff */
[----:B------:R-:W-:Y:S01]  /*4740*/  @P0 IMAD.MOV.U32 R43, RZ, RZ, R3 ;  /* 0x000000ffff2b0224 */ /* 0x000fe200078e0003 */
[----:B------:R-:W-:Y:S06]  /*4750*/  BRA `(.L_x_49) ;  /* 0x0000000000147947 */ /* 0x000fec0003800000 */
.L_x_51:
[----:B------:R-:W-:Y:S01]  /*4760*/  LOP3.LUT R43, R7, 0x80000, RZ, 0xfc, !PT ;  /* 0x00080000072b7812 */ /* 0x000fe200078efcff */
[----:B------:R-:W-:Y:S01]  /*4770*/  IMAD.MOV.U32 R42, RZ, RZ, R6 ;  /* 0x000000ffff2a7224 */ /* 0x000fe200078e0006 */
[----:B------:R-:W-:Y:S06]  /*4780*/  BRA `(.L_x_49) ;  /* 0x0000000000087947 */ /* 0x000fec0003800000 */
.L_x_50:
[----:B------:R-:W-:Y:S01]  /*4790*/  LOP3.LUT R43, R5, 0x80000, RZ, 0xfc, !PT ;  /* 0x00080000052b7812 */ /* 0x000fe200078efcff */
[----:B------:R-:W-:-:S07]  /*47a0*/  IMAD.MOV.U32 R42, RZ, RZ, R4 ;  /* 0x000000ffff2a7224 */ /* 0x000fce00078e0004 */
.L_x_49:
[----:B------:R-:W-:Y:S05]  /*47b0*/  BSYNC.RECONVERGENT B2 ;  /* 0x0000000000027941 */ /* 0x000fea0003800200 */
.L_x_47:
[----:B------:R-:W-:Y:S02]  /*47c0*/  IMAD.MOV.U32 R4, RZ, RZ, R0 ;  /* 0x000000ffff047224 */ /* 0x000fe400078e0000 */
[----:B------:R-:W-:-:S04]  /*47d0*/  IMAD.MOV.U32 R5, RZ, RZ, 0x0 ;  /* 0x00000000ff057424 */ /* 0x000fc800078e00ff */
[----:B------:R-:W-:Y:S05]  /*47e0*/  RET.REL.NODEC R4 `(_Z7dumb_n3P9PseudoJeti) ;  /* 0xffffffb804047950 */ /* 0x000fea0003c3ffff */
        .weak           $__internal_1_$__cuda_sm20_dsqrt_rn_f64_mediumpath_v1
        .type           $__internal_1_$__cuda_sm20_dsqrt_rn_f64_mediumpath_v1,@function
        .size           $__internal_1_$__cuda_sm20_dsqrt_rn_f64_mediumpath_v1,(.L_x_58 - $__internal_1_$__cuda_sm20_dsqrt_rn_f64_mediumpath_v1)
$__internal_1_$__cuda_sm20_dsqrt_rn_f64_mediumpath_v1:
[----:B------:R-:W-:Y:S01]  /*47f0*/  ISETP.GE.U32.AND P0, PT, R6, -0x3400000, PT ;  /* 0xfcc000000600780c */ /* 0x000fe20003f06070 */
[----:B------:R-:W-:Y:S01]  /*4800*/  BSSY.RECONVERGENT B1, `(.L_x_52) ;  /* 0x0000024000017945 */ /* 0x000fe20003800200 */
[----:B------:R-:W-:-:S11]  /*4810*/  IMAD.MOV.U32 R21, RZ, RZ, R31 ;  /* 0x000000ffff157224 */ /* 0x000fd600078e001f */
[----:B------:R-:W-:Y:S05]  /*4820*/  @!P0 BRA `(.L_x_53) ;  /* 0x0000000000208947 */ /* 0x000fea0003800000 */
[----:B------:R-:W-:-:S10]  /*4830*/  DFMA.RM R14, R28, R20, R14 ;  /* 0x000000141c0e722b */ /* 0x000fd4000000400e */
[----:B------:R-:W-:-:S05]  /*4840*/  IADD3 R6, P0, PT, R14, 0x1, RZ ;  /* 0x000000010e067810 */ /* 0x000fca0007f1e0ff */
[----:B------:R-:W-:-:S06]  /*4850*/  IMAD.X R7, RZ, RZ, R15, P0 ;  /* 0x000000ffff077224 */ /* 0x000fcc00000e060f */
[----:B------:R-:W-:-:S08]  /*4860*/  DFMA.RP R4, -R14, R6, R4 ;  /* 0x000000060e04722b */ /* 0x000fd00000008104 */
[----:B------:R-:W-:-:S06]  /*4870*/  DSETP.GT.AND P0, PT, R4, RZ, PT ;  /* 0x000000ff0400722a */ /* 0x000fcc0003f04000 */
[----:B------:R-:W-:Y:S02]  /*4880*/  FSEL R6, R6, R14, P0 ;  /* 0x0000000e06067208 */ /* 0x000fe40000000000 */
[----:B------:R-:W-:Y:S01]  /*4890*/  FSEL R7, R7, R15, P0 ;  /* 0x0000000f07077208 */ /* 0x000fe20000000000 */
[----:B------:R-:W-:Y:S06]  /*48a0*/  BRA `(.L_x_54) ;  /* 0x0000000000647947 */ /* 0x000fec0003800000 */
.L_x_53:
[----:B------:R-:W-:-:S14]  /*48b0*/  DSETP.NE.AND P0, PT, R4, RZ, PT ;  /* 0x000000ff0400722a */ /* 0x000fdc0003f05000 */
[----:B------:R-:W-:Y:S05]  /*48c0*/  @!P0 BRA `(.L_x_55) ;  /* 0x0000000000588947 */ /* 0x000fea0003800000 */
[----:B------:R-:W-:-:S13]  /*48d0*/  ISETP.GE.AND P0, PT, R5, RZ, PT ;  /* 0x000000ff0500720c */ /* 0x000fda0003f06270 */
[----:B------:R-:W-:Y:S02]  /*48e0*/  @!P0 IMAD.MOV.U32 R6, RZ, RZ, 0x0 ;  /* 0x00000000ff068424 */ /* 0x000fe400078e00ff */
[----:B------:R-:W-:Y:S01]  /*48f0*/  @!P0 IMAD.MOV.U32 R7, RZ, RZ, -0x80000 ;  /* 0xfff80000ff078424 */ /* 0x000fe200078e00ff */
[----:B------:R-:W-:Y:S06]  /*4900*/  @!P0 BRA `(.L_x_54) ;  /* 0x00000000004c8947 */ /* 0x000fec0003800000 */
[----:B------:R-:W-:-:S13]  /*4910*/  ISETP.GT.AND P0, PT, R5, 0x7fefffff, PT ;  /* 0x7fefffff0500780c */ /* 0x000fda0003f04270 */
[----:B------:R-:W-:Y:S05]  /*4920*/  @P0 BRA `(.L_x_55) ;  /* 0x0000000000400947 */ /* 0x000fea0003800000 */
[----:B------:R-:W-:Y:S01]  /*4930*/  DMUL R4, R4, 8.11296384146066816958e+31 ;  /* 0x4690000004047828 */ /* 0x000fe20000000000 */
[----:B------:R-:W-:Y:S02]  /*4940*/  IMAD.MOV.U32 R6, RZ, RZ, RZ ;  /* 0x000000ffff067224 */ /* 0x000fe400078e00ff */
[----:B------:R-:W-:Y:S02]  /*4950*/  IMAD.MOV.U32 R14, RZ, RZ, 0x0 ;  /* 0x00000000ff0e7424 */ /* 0x000fe400078e00ff */
[----:B------:R-:W-:Y:S01]  /*4960*/  IMAD.MOV.U32 R15, RZ, RZ, 0x3fd80000 ;  /* 0x3fd80000ff0f7424 */ /* 0x000fe200078e00ff */
[----:B------:R-:W0:Y:S02]  /*4970*/  MUFU.RSQ64H R7, R5 ;  /* 0x0000000500077308 */ /* 0x000e240000001c00 */
[----:B0-----:R-:W-:-:S08]  /*4980*/  DMUL R12, R6, R6 ;  /* 0x00000006060c7228 */ /* 0x001fd00000000000 */
[----:B------:R-:W-:-:S08]  /*4990*/  DFMA R12, R4, -R12, 1 ;  /* 0x3ff00000040c742b */ /* 0x000fd0000000080c */
[----:B------:R-:W-:Y:S02]  /*49a0*/  DFMA R14, R12, R14, 0.5 ;  /* 0x3fe000000c0e742b */ /* 0x000fe4000000000e */
[----:B------:R-:W-:-:S08]  /*49b0*/  DMUL R12, R6, R12 ;  /* 0x0000000c060c7228 */ /* 0x000fd00000000000 */
[----:B------:R-:W-:-:S08]  /*49c0*/  DFMA R12, R14, R12, R6 ;  /* 0x0000000c0e0c722b */ /* 0x000fd00000000006 */
[----:B------:R-:W-:Y:S02]  /*49d0*/  DMUL R6, R4, R12 ;  /* 0x0000000c04067228 */ /* 0x000fe40000000000 */
[----:B------:R-:W-:-:S06]  /*49e0*/  VIADD R13, R13, 0xfff00000 ;  /* 0xfff000000d0d7836 */ /* 0x000fcc0000000000 */
[----:B------:R-:W-:-:S08]  /*49f0*/  DFMA R14, R6, -R6, R4 ;  /* 0x80000006060e722b */ /* 0x000fd00000000004 */
[----:B------:R-:W-:-:S10]  /*4a00*/  DFMA R6, R12, R14, R6 ;  /* 0x0000000e0c06722b */ /* 0x000fd40000000006 */
[----:B------:R-:W-:Y:S01]  /*4a10*/  VIADD R7, R7, 0xfcb00000 ;  /* 0xfcb0000007077836 */ /* 0x000fe20000000000 */
[----:B------:R-:W-:Y:S06]  /*4a20*/  BRA `(.L_x_54) ;  /* 0x0000000000047947 */ /* 0x000fec0003800000 */
.L_x_55:
[----:B------:R-:W-:-:S11]  /*4a30*/  DADD R6, R4, R4 ;  /* 0x0000000004067229 */ /* 0x000fd60000000004 */
.L_x_54:
[----:B------:R-:W-:Y:S05]  /*4a40*/  BSYNC.RECONVERGENT B1 ;  /* 0x0000000000017941 */ /* 0x000fea0003800200 */
.L_x_52:
[----:B------:R-:W-:Y:S02]  /*4a50*/  IMAD.MOV.U32 R4, RZ, RZ, R0 ;  /* 0x000000ffff047224 */ /* 0x000fe400078e0000 */
[----:B------:R-:W-:Y:S02]  /*4a60*/  IMAD.MOV.U32 R5, RZ, RZ, 0x0 ;  /* 0x00000000ff057424 */ /* 0x000fe400078e00ff */
[----:B------:R-:W-:Y:S02]  /*4a70*/  IMAD.MOV.U32 R12, RZ, RZ, R6 ;  /* 0x000000ffff0c7224 */ /* 0x000fe400078e0006 */
[----:B------:R-:W-:Y:S01]  /*4a80*/  IMAD.MOV.U32 R13, RZ, RZ, R7 ;  /* 0x000000ffff0d7224 */ /* 0x000fe200078e0007 */
[----:B------:R-:W-:Y:S06]  /*4a90*/  RET.REL.NODEC R4 `(_Z7dumb_n3P9PseudoJeti) ;  /* 0xffffffb404587950 */ /* 0x000fec0003c3ffff */
.L_x_56:
[----:B------:R-:W-:-:S00]  /*4aa0*/  BRA `(.L_x_56) ;  /* 0xfffffffc00fc7947 */ /* 0x000fc0000383ffff */
[----:B------:R-:W-:-:S00]  /*4ab0*/  NOP ;  /* 0x0000000000007918 */ /* 0x000fc00000000000 */
        /* <DEDUP_REMOVED lines=12> */
.L_x_58:


//--------------------- .nv.global.init           --------------------------
	.section	.nv.global.init,"aw",@progbits
.nv.global.init:
	.type		$str,@object
	.size		$str,($str$1 - $str)
$str:
        /*0000*/ 	.byte	0x69, 0x69, 0x20, 0x3d, 0x20, 0x25, 0x64, 0x0a, 0x00
	.type		$str$1,@object
	.size		$str$1,(.L_1 - $str$1)
$str$1:
        /*0009*/ 	.byte	0x25, 0x31, 0x35, 0x2e, 0x38, 0x66, 0x20, 0x25, 0x31, 0x35, 0x2e, 0x38, 0x66, 0x20, 0x25, 0x31
        /*0019*/ 	.byte	0x35, 0x2e, 0x38, 0x66, 0x0a, 0x00
.L_1:


//--------------------- .nv.shared._Z7dumb_n3P9PseudoJeti --------------------------
	.section	.nv.shared._Z7dumb_n3P9PseudoJeti,"aw",@nobits
	.sectionflags	@""
	.align	8
.nv.shared._Z7dumb_n3P9PseudoJeti:
	.zero		20864


//--------------------- .nv.shared.reserved.0     --------------------------
	.section	.nv.shared.reserved.0,"aw",@nobits
	.weak		__nv_reservedSMEM_offset_0_alias
	.size		__nv_reservedSMEM_offset_0_alias, 0, 64
	.other		__nv_reservedSMEM_offset_0_alias,@"STO_CUDA_RESERVED_SHARED STV_DEFAULT"
__nv_reservedSMEM_offset_0_alias:
	.zero		0
	.zero		64


//--------------------- .nv.constant0._Z7dumb_n3P9PseudoJeti --------------------------
	.section	.nv.constant0._Z7dumb_n3P9PseudoJeti,"a",@progbits
	.sectionflags	@""
	.align	4
.nv.constant0._Z7dumb_n3P9PseudoJeti:
	.zero		908


//--------------------- SYMBOLS --------------------------

	.type		.nv.reservedSmem.offset0,@object
	.size		.nv.reservedSmem.offset0,0x4
	.type		.nv.reservedSmem.cap,@object
	.size		.nv.reservedSmem.cap,0x4
	.type		vprintf,@function
